//
// Generated by NVIDIA NVVM Compiler
//
// Compiler Build ID: CL-36424714
// Cuda compilation tools, release 13.0, V13.0.88
// Based on NVVM 20.0.0
//

.version 9.0
.target sm_100
.address_size 64

	// .globl	_Z14neurons_kernelPfS_S_S_S_S_S_S_S_S_S_S_S_PKfS1_S1_S_S_PKdS3_S3_PbPKtPtissbbjid
.global .align 4 .b8 precalc_xorwow_matrix[102400];
.global .align 4 .b8 precalc_xorwow_offset_matrix[102400];
.global .align 4 .b8 mrg32k3aM1[2304];
.global .align 4 .b8 mrg32k3aM2[2304];
.global .align 4 .b8 mrg32k3aM1SubSeq[2016];
.global .align 4 .b8 mrg32k3aM2SubSeq[2016];
.global .align 4 .b8 mrg32k3aM1Seq[2304];
.global .align 4 .b8 mrg32k3aM2Seq[2304];
.const .align 8 .b8 __cr_lgamma_table[72];

.visible .entry _Z14neurons_kernelPfS_S_S_S_S_S_S_S_S_S_S_S_PKfS1_S1_S_S_PKdS3_S3_PbPKtPtissbbjid(
	.param .u64 .ptr .align 1 _Z14neurons_kernelPfS_S_S_S_S_S_S_S_S_S_S_S_PKfS1_S1_S_S_PKdS3_S3_PbPKtPtissbbjid_param_0,
	.param .u64 .ptr .align 1 _Z14neurons_kernelPfS_S_S_S_S_S_S_S_S_S_S_S_PKfS1_S1_S_S_PKdS3_S3_PbPKtPtissbbjid_param_1,
	.param .u64 .ptr .align 1 _Z14neurons_kernelPfS_S_S_S_S_S_S_S_S_S_S_S_PKfS1_S1_S_S_PKdS3_S3_PbPKtPtissbbjid_param_2,
	.param .u64 .ptr .align 1 _Z14neurons_kernelPfS_S_S_S_S_S_S_S_S_S_S_S_PKfS1_S1_S_S_PKdS3_S3_PbPKtPtissbbjid_param_3,
	.param .u64 .ptr .align 1 _Z14neurons_kernelPfS_S_S_S_S_S_S_S_S_S_S_S_PKfS1_S1_S_S_PKdS3_S3_PbPKtPtissbbjid_param_4,
	.param .u64 .ptr .align 1 _Z14neurons_kernelPfS_S_S_S_S_S_S_S_S_S_S_S_PKfS1_S1_S_S_PKdS3_S3_PbPKtPtissbbjid_param_5,
	.param .u64 .ptr .align 1 _Z14neurons_kernelPfS_S_S_S_S_S_S_S_S_S_S_S_PKfS1_S1_S_S_PKdS3_S3_PbPKtPtissbbjid_param_6,
	.param .u64 .ptr .align 1 _Z14neurons_kernelPfS_S_S_S_S_S_S_S_S_S_S_S_PKfS1_S1_S_S_PKdS3_S3_PbPKtPtissbbjid_param_7,
	.param .u64 .ptr .align 1 _Z14neurons_kernelPfS_S_S_S_S_S_S_S_S_S_S_S_PKfS1_S1_S_S_PKdS3_S3_PbPKtPtissbbjid_param_8,
	.param .u64 .ptr .align 1 _Z14neurons_kernelPfS_S_S_S_S_S_S_S_S_S_S_S_PKfS1_S1_S_S_PKdS3_S3_PbPKtPtissbbjid_param_9,
	.param .u64 .ptr .align 1 _Z14neurons_kernelPfS_S_S_S_S_S_S_S_S_S_S_S_PKfS1_S1_S_S_PKdS3_S3_PbPKtPtissbbjid_param_10,
	.param .u64 .ptr .align 1 _Z14neurons_kernelPfS_S_S_S_S_S_S_S_S_S_S_S_PKfS1_S1_S_S_PKdS3_S3_PbPKtPtissbbjid_param_11,
	.param .u64 .ptr .align 1 _Z14neurons_kernelPfS_S_S_S_S_S_S_S_S_S_S_S_PKfS1_S1_S_S_PKdS3_S3_PbPKtPtissbbjid_param_12,
	.param .u64 .ptr .align 1 _Z14neurons_kernelPfS_S_S_S_S_S_S_S_S_S_S_S_PKfS1_S1_S_S_PKdS3_S3_PbPKtPtissbbjid_param_13,
	.param .u64 .ptr .align 1 _Z14neurons_kernelPfS_S_S_S_S_S_S_S_S_S_S_S_PKfS1_S1_S_S_PKdS3_S3_PbPKtPtissbbjid_param_14,
	.param .u64 .ptr .align 1 _Z14neurons_kernelPfS_S_S_S_S_S_S_S_S_S_S_S_PKfS1_S1_S_S_PKdS3_S3_PbPKtPtissbbjid_param_15,
	.param .u64 .ptr .align 1 _Z14neurons_kernelPfS_S_S_S_S_S_S_S_S_S_S_S_PKfS1_S1_S_S_PKdS3_S3_PbPKtPtissbbjid_param_16,
	.param .u64 .ptr .align 1 _Z14neurons_kernelPfS_S_S_S_S_S_S_S_S_S_S_S_PKfS1_S1_S_S_PKdS3_S3_PbPKtPtissbbjid_param_17,
	.param .u64 .ptr .align 1 _Z14neurons_kernelPfS_S_S_S_S_S_S_S_S_S_S_S_PKfS1_S1_S_S_PKdS3_S3_PbPKtPtissbbjid_param_18,
	.param .u64 .ptr .align 1 _Z14neurons_kernelPfS_S_S_S_S_S_S_S_S_S_S_S_PKfS1_S1_S_S_PKdS3_S3_PbPKtPtissbbjid_param_19,
	.param .u64 .ptr .align 1 _Z14neurons_kernelPfS_S_S_S_S_S_S_S_S_S_S_S_PKfS1_S1_S_S_PKdS3_S3_PbPKtPtissbbjid_param_20,
	.param .u64 .ptr .align 1 _Z14neurons_kernelPfS_S_S_S_S_S_S_S_S_S_S_S_PKfS1_S1_S_S_PKdS3_S3_PbPKtPtissbbjid_param_21,
	.param .u64 .ptr .align 1 _Z14neurons_kernelPfS_S_S_S_S_S_S_S_S_S_S_S_PKfS1_S1_S_S_PKdS3_S3_PbPKtPtissbbjid_param_22,
	.param .u64 .ptr .align 1 _Z14neurons_kernelPfS_S_S_S_S_S_S_S_S_S_S_S_PKfS1_S1_S_S_PKdS3_S3_PbPKtPtissbbjid_param_23,
	.param .u32 _Z14neurons_kernelPfS_S_S_S_S_S_S_S_S_S_S_S_PKfS1_S1_S_S_PKdS3_S3_PbPKtPtissbbjid_param_24,
	.param .u16 _Z14neurons_kernelPfS_S_S_S_S_S_S_S_S_S_S_S_PKfS1_S1_S_S_PKdS3_S3_PbPKtPtissbbjid_param_25,
	.param .u16 _Z14neurons_kernelPfS_S_S_S_S_S_S_S_S_S_S_S_PKfS1_S1_S_S_PKdS3_S3_PbPKtPtissbbjid_param_26,
	.param .u8 _Z14neurons_kernelPfS_S_S_S_S_S_S_S_S_S_S_S_PKfS1_S1_S_S_PKdS3_S3_PbPKtPtissbbjid_param_27,
	.param .u8 _Z14neurons_kernelPfS_S_S_S_S_S_S_S_S_S_S_S_PKfS1_S1_S_S_PKdS3_S3_PbPKtPtissbbjid_param_28,
	.param .u32 _Z14neurons_kernelPfS_S_S_S_S_S_S_S_S_S_S_S_PKfS1_S1_S_S_PKdS3_S3_PbPKtPtissbbjid_param_29,
	.param .u32 _Z14neurons_kernelPfS_S_S_S_S_S_S_S_S_S_S_S_PKfS1_S1_S_S_PKdS3_S3_PbPKtPtissbbjid_param_30,
	.param .f64 _Z14neurons_kernelPfS_S_S_S_S_S_S_S_S_S_S_S_PKfS1_S1_S_S_PKdS3_S3_PbPKtPtissbbjid_param_31
)
{
	.reg .pred 	%p<66>;
	.reg .b16 	%rs<23>;
	.reg .b32 	%r<67>;
	.reg .b32 	%f<422>;
	.reg .b64 	%rd<108>;
	.reg .b64 	%fd<126>;

	ld.param.u64 	%rd40, [_Z14neurons_kernelPfS_S_S_S_S_S_S_S_S_S_S_S_PKfS1_S1_S_S_PKdS3_S3_PbPKtPtissbbjid_param_1];
	ld.param.u64 	%rd41, [_Z14neurons_kernelPfS_S_S_S_S_S_S_S_S_S_S_S_PKfS1_S1_S_S_PKdS3_S3_PbPKtPtissbbjid_param_16];
	ld.param.u64 	%rd42, [_Z14neurons_kernelPfS_S_S_S_S_S_S_S_S_S_S_S_PKfS1_S1_S_S_PKdS3_S3_PbPKtPtissbbjid_param_17];
	ld.param.u64 	%rd43, [_Z14neurons_kernelPfS_S_S_S_S_S_S_S_S_S_S_S_PKfS1_S1_S_S_PKdS3_S3_PbPKtPtissbbjid_param_21];
	ld.param.u32 	%r9, [_Z14neurons_kernelPfS_S_S_S_S_S_S_S_S_S_S_S_PKfS1_S1_S_S_PKdS3_S3_PbPKtPtissbbjid_param_24];
	ld.param.u16 	%rs5, [_Z14neurons_kernelPfS_S_S_S_S_S_S_S_S_S_S_S_PKfS1_S1_S_S_PKdS3_S3_PbPKtPtissbbjid_param_26];
	cvta.to.global.u64 	%rd1, %rd40;
	cvta.to.global.u64 	%rd2, %rd42;
	cvta.to.global.u64 	%rd3, %rd41;
	cvta.to.global.u64 	%rd4, %rd43;
	mov.u32 	%r12, %ctaid.x;
	mov.u32 	%r1, %ntid.x;
	mov.u32 	%r13, %tid.x;
	mad.lo.s32 	%r66, %r12, %r1, %r13;
	setp.ge.s32 	%p1, %r66, %r9;
	@%p1 bra 	$L__BB0_41;
	ld.param.u32 	%r63, [_Z14neurons_kernelPfS_S_S_S_S_S_S_S_S_S_S_S_PKfS1_S1_S_S_PKdS3_S3_PbPKtPtissbbjid_param_29];
	ld.param.u64 	%rd107, [_Z14neurons_kernelPfS_S_S_S_S_S_S_S_S_S_S_S_PKfS1_S1_S_S_PKdS3_S3_PbPKtPtissbbjid_param_23];
	ld.param.u64 	%rd105, [_Z14neurons_kernelPfS_S_S_S_S_S_S_S_S_S_S_S_PKfS1_S1_S_S_PKdS3_S3_PbPKtPtissbbjid_param_20];
	ld.param.u64 	%rd103, [_Z14neurons_kernelPfS_S_S_S_S_S_S_S_S_S_S_S_PKfS1_S1_S_S_PKdS3_S3_PbPKtPtissbbjid_param_18];
	ld.param.u64 	%rd100, [_Z14neurons_kernelPfS_S_S_S_S_S_S_S_S_S_S_S_PKfS1_S1_S_S_PKdS3_S3_PbPKtPtissbbjid_param_13];
	ld.param.u64 	%rd97, [_Z14neurons_kernelPfS_S_S_S_S_S_S_S_S_S_S_S_PKfS1_S1_S_S_PKdS3_S3_PbPKtPtissbbjid_param_10];
	ld.param.u64 	%rd96, [_Z14neurons_kernelPfS_S_S_S_S_S_S_S_S_S_S_S_PKfS1_S1_S_S_PKdS3_S3_PbPKtPtissbbjid_param_9];
	ld.param.u64 	%rd89, [_Z14neurons_kernelPfS_S_S_S_S_S_S_S_S_S_S_S_PKfS1_S1_S_S_PKdS3_S3_PbPKtPtissbbjid_param_2];
	and.b32  	%r3, %r63, 3;
	mul.hi.u32 	%r14, %r63, 1374389535;
	shr.u32 	%r15, %r14, 4;
	mul.lo.s32 	%r16, %r15, 50;
	sub.s32 	%r4, %r63, %r16;
	mov.u32 	%r17, %nctaid.x;
	mul.lo.s32 	%r5, %r1, %r17;
	cvta.to.global.u64 	%rd5, %rd107;
	cvta.to.global.u64 	%rd6, %rd97;
	cvta.to.global.u64 	%rd7, %rd100;
	cvta.to.global.u64 	%rd8, %rd103;
	cvta.to.global.u64 	%rd9, %rd89;
	cvta.to.global.u64 	%rd10, %rd105;
	cvta.to.global.u64 	%rd11, %rd96;
$L__BB0_2:
	cvt.s64.s32 	%rd44, %r66;
	add.s64 	%rd12, %rd4, %rd44;
	mov.b16 	%rs7, 0;
	st.global.u8 	[%rd12], %rs7;
	add.s32 	%r18, %r66, -1947;
	setp.gt.u32 	%p2, %r18, 239;
	mul.wide.u32 	%rd45, %r66, 4;
	add.s64 	%rd13, %rd3, %rd45;
	@%p2 bra 	$L__BB0_9;
	ld.param.u32 	%r64, [_Z14neurons_kernelPfS_S_S_S_S_S_S_S_S_S_S_S_PKfS1_S1_S_S_PKdS3_S3_PbPKtPtissbbjid_param_30];
	setp.eq.s32 	%p3, %r64, 2;
	@%p3 bra 	$L__BB0_7;
	ld.param.u32 	%r65, [_Z14neurons_kernelPfS_S_S_S_S_S_S_S_S_S_S_S_PKfS1_S1_S_S_PKdS3_S3_PbPKtPtissbbjid_param_30];
	setp.ne.s32 	%p4, %r65, 1;
	@%p4 bra 	$L__BB0_9;
	cvt.u16.u32 	%rs8, %r66;
	mul.lo.s16 	%rs9, %rs8, -21845;
	setp.gt.u16 	%p6, %rs9, 21845;
	@%p6 bra 	$L__BB0_9;
	mov.b32 	%r21, 0;
	st.global.u32 	[%rd13], %r21;
	bra.uni 	$L__BB0_9;
$L__BB0_7:
	and.b32  	%r19, %r66, 1;
	setp.eq.b32 	%p5, %r19, 1;
	@%p5 bra 	$L__BB0_9;
	mov.b32 	%r20, 0;
	st.global.u32 	[%rd13], %r20;
$L__BB0_9:
	ld.param.u16 	%rs20, [_Z14neurons_kernelPfS_S_S_S_S_S_S_S_S_S_S_S_PKfS1_S1_S_S_PKdS3_S3_PbPKtPtissbbjid_param_25];
	setp.eq.s16 	%p7, %rs20, 0;
	setp.gt.s32 	%p8, %r66, 49;
	or.pred  	%p9, %p7, %p8;
	@%p9 bra 	$L__BB0_11;
	mov.b16 	%rs10, 1;
	st.global.u8 	[%rd12], %rs10;
$L__BB0_11:
	ld.param.s8 	%rs21, [_Z14neurons_kernelPfS_S_S_S_S_S_S_S_S_S_S_S_PKfS1_S1_S_S_PKdS3_S3_PbPKtPtissbbjid_param_27];
	setp.ne.s16 	%p10, %rs21, 0;
	@%p10 bra 	$L__BB0_22;
	setp.ne.s32 	%p11, %r3, 0;
	setp.ne.s16 	%p12, %rs5, 1;
	setp.ne.s32 	%p13, %r66, 300;
	or.pred  	%p14, %p12, %p13;
	or.pred  	%p15, %p14, %p11;
	@%p15 bra 	$L__BB0_14;
	mov.b16 	%rs11, 1;
	st.global.u8 	[%rd4+300], %rs11;
$L__BB0_14:
	setp.ne.s16 	%p16, %rs5, 2;
	setp.ne.s32 	%p17, %r3, 0;
	setp.ne.s32 	%p18, %r66, 301;
	or.pred  	%p19, %p16, %p18;
	or.pred  	%p20, %p19, %p17;
	@%p20 bra 	$L__BB0_16;
	mov.b16 	%rs12, 1;
	st.global.u8 	[%rd4+301], %rs12;
$L__BB0_16:
	setp.ne.s16 	%p21, %rs5, 3;
	setp.ne.s32 	%p22, %r3, 0;
	setp.ne.s32 	%p23, %r66, 302;
	or.pred  	%p24, %p21, %p23;
	or.pred  	%p25, %p24, %p22;
	@%p25 bra 	$L__BB0_18;
	mov.b16 	%rs13, 1;
	st.global.u8 	[%rd4+302], %rs13;
$L__BB0_18:
	setp.ne.s16 	%p26, %rs5, 4;
	setp.ne.s32 	%p27, %r3, 0;
	setp.ne.s32 	%p28, %r66, 303;
	or.pred  	%p29, %p26, %p28;
	or.pred  	%p30, %p29, %p27;
	@%p30 bra 	$L__BB0_20;
	mov.b16 	%rs14, 1;
	st.global.u8 	[%rd4+303], %rs14;
$L__BB0_20:
	setp.ne.s16 	%p31, %rs5, 5;
	setp.ne.s32 	%p32, %r3, 0;
	setp.ne.s32 	%p33, %r66, 304;
	or.pred  	%p34, %p31, %p33;
	or.pred  	%p35, %p34, %p32;
	@%p35 bra 	$L__BB0_22;
	mov.b16 	%rs15, 1;
	st.global.u8 	[%rd4+304], %rs15;
$L__BB0_22:
	setp.ne.s32 	%p36, %r4, 0;
	add.s32 	%r7, %r66, -3467;
	setp.gt.u32 	%p37, %r7, 49499;
	mul.wide.s32 	%rd46, %r66, 4;
	add.s64 	%rd14, %rd3, %rd46;
	add.s64 	%rd15, %rd2, %rd46;
	or.pred  	%p38, %p36, %p37;
	@%p38 bra 	$L__BB0_28;
	ld.global.f32 	%f7, [%rd13];
	setp.leu.f32 	%p41, %f7, 0f48F42400;
	@%p41 bra 	$L__BB0_25;
	mov.b32 	%r24, 1181376512;
	st.global.u32 	[%rd13], %r24;
$L__BB0_25:
	add.s64 	%rd16, %rd2, %rd45;
	ld.global.f32 	%f8, [%rd16];
	setp.leu.f32 	%p42, %f8, 0f48F42400;
	@%p42 bra 	$L__BB0_27;
	mov.b32 	%r25, 1181376512;
	st.global.u32 	[%rd16], %r25;
$L__BB0_27:
	add.s64 	%rd49, %rd1, %rd45;
	ld.global.f32 	%f9, [%rd49];
	add.f32 	%f10, %f9, 0f40C00000;
	st.global.f32 	[%rd49], %f10;
	bra.uni 	$L__BB0_32;
$L__BB0_28:
	ld.global.f32 	%f5, [%rd14];
	setp.leu.f32 	%p39, %f5, 0f466A6000;
	@%p39 bra 	$L__BB0_30;
	mov.b32 	%r22, 1181376512;
	st.global.u32 	[%rd14], %r22;
$L__BB0_30:
	ld.global.f32 	%f6, [%rd15];
	setp.leu.f32 	%p40, %f6, 0f466A6000;
	@%p40 bra 	$L__BB0_32;
	mov.b32 	%r23, 1181376512;
	st.global.u32 	[%rd15], %r23;
$L__BB0_32:
	setp.eq.s32 	%p43, %r4, 0;
	add.s32 	%r26, %r66, -1557;
	setp.lt.u32 	%p44, %r26, 390;
	and.pred  	%p45, %p43, %p44;
	add.s64 	%rd17, %rd1, %rd46;
	@%p45 bra 	$L__BB0_34;
	ld.global.f32 	%f421, [%rd17];
	bra.uni 	$L__BB0_35;
$L__BB0_34:
	add.s64 	%rd52, %rd1, %rd45;
	ld.global.f32 	%f11, [%rd52];
	add.f32 	%f421, %f11, 0f40C00000;
	st.global.f32 	[%rd52], %f421;
$L__BB0_35:
	ld.param.f64 	%fd125, [_Z14neurons_kernelPfS_S_S_S_S_S_S_S_S_S_S_S_PKfS1_S1_S_S_PKdS3_S3_PbPKtPtissbbjid_param_31];
	ld.param.u64 	%rd104, [_Z14neurons_kernelPfS_S_S_S_S_S_S_S_S_S_S_S_PKfS1_S1_S_S_PKdS3_S3_PbPKtPtissbbjid_param_19];
	ld.param.u64 	%rd102, [_Z14neurons_kernelPfS_S_S_S_S_S_S_S_S_S_S_S_PKfS1_S1_S_S_PKdS3_S3_PbPKtPtissbbjid_param_15];
	ld.param.u64 	%rd101, [_Z14neurons_kernelPfS_S_S_S_S_S_S_S_S_S_S_S_PKfS1_S1_S_S_PKdS3_S3_PbPKtPtissbbjid_param_14];
	ld.param.u64 	%rd99, [_Z14neurons_kernelPfS_S_S_S_S_S_S_S_S_S_S_S_PKfS1_S1_S_S_PKdS3_S3_PbPKtPtissbbjid_param_12];
	ld.param.u64 	%rd98, [_Z14neurons_kernelPfS_S_S_S_S_S_S_S_S_S_S_S_PKfS1_S1_S_S_PKdS3_S3_PbPKtPtissbbjid_param_11];
	ld.param.u64 	%rd95, [_Z14neurons_kernelPfS_S_S_S_S_S_S_S_S_S_S_S_PKfS1_S1_S_S_PKdS3_S3_PbPKtPtissbbjid_param_8];
	ld.param.u64 	%rd94, [_Z14neurons_kernelPfS_S_S_S_S_S_S_S_S_S_S_S_PKfS1_S1_S_S_PKdS3_S3_PbPKtPtissbbjid_param_7];
	ld.param.u64 	%rd93, [_Z14neurons_kernelPfS_S_S_S_S_S_S_S_S_S_S_S_PKfS1_S1_S_S_PKdS3_S3_PbPKtPtissbbjid_param_6];
	ld.param.u64 	%rd92, [_Z14neurons_kernelPfS_S_S_S_S_S_S_S_S_S_S_S_PKfS1_S1_S_S_PKdS3_S3_PbPKtPtissbbjid_param_5];
	ld.param.u64 	%rd91, [_Z14neurons_kernelPfS_S_S_S_S_S_S_S_S_S_S_S_PKfS1_S1_S_S_PKdS3_S3_PbPKtPtissbbjid_param_4];
	ld.param.u64 	%rd90, [_Z14neurons_kernelPfS_S_S_S_S_S_S_S_S_S_S_S_PKfS1_S1_S_S_PKdS3_S3_PbPKtPtissbbjid_param_3];
	ld.param.u64 	%rd88, [_Z14neurons_kernelPfS_S_S_S_S_S_S_S_S_S_S_S_PKfS1_S1_S_S_PKdS3_S3_PbPKtPtissbbjid_param_0];
	setp.lt.u32 	%p46, %r7, 49500;
	ld.global.f32 	%f12, [%rd14];
	add.f32 	%f13, %f421, 0fC2480000;
	ld.global.f32 	%f14, [%rd15];
	add.f32 	%f15, %f421, 0f42A00000;
	mul.f32 	%f16, %f14, %f15;
	cvta.to.global.u64 	%rd53, %rd90;
	mul.wide.s32 	%rd54, %r66, 4;
	add.s64 	%rd18, %rd53, %rd54;
	ld.global.f32 	%f4, [%rd18];
	selp.f32 	%f17, %f421, %f13, %p46;
	mul.f32 	%f18, %f12, %f17;
	mul.wide.s32 	%rd55, %r66, 2;
	add.s64 	%rd19, %rd5, %rd55;
	ld.global.u16 	%rs16, [%rd19];
	setp.eq.s16 	%p47, %rs16, 0;
	cvta.to.global.u64 	%rd56, %rd101;
	add.s64 	%rd57, %rd56, %rd54;
	ld.global.f32 	%f19, [%rd57];
	add.s64 	%rd58, %rd6, %rd54;
	ld.global.f32 	%f20, [%rd58];
	mul.f32 	%f21, %f19, %f20;
	mul.f32 	%f22, %f20, %f21;
	mul.f32 	%f23, %f20, %f22;
	mul.f32 	%f24, %f20, %f23;
	add.f32 	%f25, %f421, 0f42B40000;
	mul.f32 	%f26, %f25, %f24;
	add.s64 	%rd59, %rd7, %rd54;
	ld.global.f32 	%f27, [%rd59];
	cvta.to.global.u64 	%rd60, %rd94;
	add.s64 	%rd61, %rd60, %rd54;
	ld.global.f32 	%f28, [%rd61];
	mul.f32 	%f29, %f27, %f28;
	mul.f32 	%f30, %f28, %f29;
	mul.f32 	%f31, %f28, %f30;
	cvta.to.global.u64 	%rd62, %rd91;
	add.s64 	%rd63, %rd62, %rd54;
	ld.global.f32 	%f32, [%rd63];
	mul.f32 	%f33, %f32, %f31;
	mul.f32 	%f34, %f13, %f33;
	cvta.to.global.u64 	%rd64, %rd102;
	add.s64 	%rd65, %rd64, %rd54;
	ld.global.f32 	%f35, [%rd65];
	add.f32 	%f36, %f421, 0f42900000;
	mul.f32 	%f37, %f35, %f36;
	mul.wide.s32 	%rd66, %r66, 8;
	add.s64 	%rd67, %rd8, %rd66;
	ld.global.f64 	%fd2, [%rd67];
	cvta.to.global.u64 	%rd68, %rd104;
	add.s64 	%rd69, %rd68, %rd66;
	ld.global.f64 	%fd3, [%rd69];
	add.s64 	%rd70, %rd9, %rd54;
	ld.global.f32 	%f38, [%rd70];
	add.f32 	%f39, %f38, %f38;
	add.f32 	%f40, %f421, %f421;
	sub.f32 	%f41, %f39, %f40;
	cvt.f64.f32 	%fd4, %f41;
	mul.f64 	%fd5, %fd3, %fd4;
	cvt.f64.f32 	%fd6, %f34;
	sub.f64 	%fd7, %fd5, %fd6;
	cvt.f64.f32 	%fd8, %f26;
	sub.f64 	%fd9, %fd7, %fd8;
	cvt.f64.f32 	%fd10, %f37;
	sub.f64 	%fd11, %fd9, %fd10;
	cvt.f64.f32 	%fd12, %f18;
	selp.f64 	%fd13, %fd12, 0d0000000000000000, %p47;
	sub.f64 	%fd14, %fd11, %fd13;
	cvt.f64.f32 	%fd15, %f16;
	selp.f64 	%fd16, %fd15, 0d0000000000000000, %p47;
	sub.f64 	%fd17, %fd14, %fd16;
	cvt.f64.f32 	%fd18, %f421;
	fma.rn.f64 	%fd19, %fd2, %fd17, %fd18;
	cvt.rn.f32.f64 	%f42, %fd19;
	setp.nan.f32 	%p48, %f42, %f42;
	selp.f32 	%f43, 0fC2900000, %f42, %p48;
	st.global.f32 	[%rd17], %f43;
	ld.global.f32 	%f44, [%rd57];
	cvta.to.global.u64 	%rd71, %rd98;
	add.s64 	%rd72, %rd71, %rd54;
	ld.global.f32 	%f45, [%rd72];
	mul.f32 	%f46, %f44, %f45;
	mul.f32 	%f47, %f45, %f46;
	mul.f32 	%f48, %f45, %f47;
	mul.f32 	%f49, %f45, %f48;
	ld.global.f32 	%f50, [%rd70];
	add.f32 	%f51, %f50, 0f42B40000;
	mul.f32 	%f52, %f51, %f49;
	ld.global.f32 	%f53, [%rd59];
	cvta.to.global.u64 	%rd73, %rd95;
	add.s64 	%rd74, %rd73, %rd54;
	ld.global.f32 	%f54, [%rd74];
	mul.f32 	%f55, %f53, %f54;
	mul.f32 	%f56, %f54, %f55;
	mul.f32 	%f57, %f54, %f56;
	cvta.to.global.u64 	%rd75, %rd92;
	add.s64 	%rd76, %rd75, %rd54;
	ld.global.f32 	%f58, [%rd76];
	mul.f32 	%f59, %f58, %f57;
	add.f32 	%f60, %f50, 0fC2480000;
	mul.f32 	%f61, %f60, %f59;
	ld.global.f32 	%f62, [%rd65];
	add.f32 	%f63, %f50, 0f42900000;
	mul.f32 	%f64, %f62, %f63;
	ld.global.f64 	%fd20, [%rd67];
	ld.global.f64 	%fd21, [%rd69];
	ld.global.f32 	%f65, [%rd18];
	add.f32 	%f66, %f50, %f50;
	sub.f32 	%f67, %f65, %f66;
	add.f32 	%f68, %f43, %f67;
	cvt.f64.f32 	%fd22, %f68;
	mul.f64 	%fd23, %fd21, %fd22;
	cvt.f64.f32 	%fd24, %f61;
	sub.f64 	%fd25, %fd23, %fd24;
	cvt.f64.f32 	%fd26, %f52;
	sub.f64 	%fd27, %fd25, %fd26;
	cvt.f64.f32 	%fd28, %f64;
	sub.f64 	%fd29, %fd27, %fd28;
	mul.f64 	%fd30, %fd20, %fd29;
	cvt.rn.f32.f64 	%f69, %fd30;
	add.f32 	%f70, %f50, %f69;
	setp.nan.f32 	%p49, %f70, %f70;
	selp.f32 	%f71, 0fC2900000, %f70, %p49;
	st.global.f32 	[%rd70], %f71;
	add.s64 	%rd77, %rd10, %rd66;
	ld.global.f64 	%fd31, [%rd77];
	add.f32 	%f72, %f52, %f61;
	add.f32 	%f73, %f64, %f72;
	cvt.f64.f32 	%fd32, %f73;
	ld.global.f64 	%fd33, [%rd67];
	cvt.f64.f32 	%fd34, %f69;
	fma.rn.f64 	%fd35, %fd33, %fd34, %fd32;
	mul.f64 	%fd36, %fd31, %fd35;
	cvt.rn.f32.f64 	%f74, %fd36;
	cvta.to.global.u64 	%rd78, %rd88;
	add.s64 	%rd79, %rd78, %rd54;
	st.global.f32 	[%rd79], %f74;
	ld.global.f32 	%f75, [%rd57];
	cvta.to.global.u64 	%rd80, %rd99;
	add.s64 	%rd81, %rd80, %rd54;
	ld.global.f32 	%f76, [%rd81];
	mul.f32 	%f77, %f75, %f76;
	mul.f32 	%f78, %f76, %f77;
	mul.f32 	%f79, %f76, %f78;
	mul.f32 	%f80, %f76, %f79;
	ld.global.f32 	%f81, [%rd18];
	add.f32 	%f82, %f81, 0f42B40000;
	mul.f32 	%f83, %f82, %f80;
	ld.global.f32 	%f84, [%rd59];
	add.s64 	%rd82, %rd11, %rd54;
	ld.global.f32 	%f85, [%rd82];
	mul.f32 	%f86, %f84, %f85;
	mul.f32 	%f87, %f85, %f86;
	mul.f32 	%f88, %f85, %f87;
	cvta.to.global.u64 	%rd83, %rd93;
	add.s64 	%rd84, %rd83, %rd54;
	ld.global.f32 	%f89, [%rd84];
	mul.f32 	%f90, %f89, %f88;
	add.f32 	%f91, %f81, 0fC2480000;
	mul.f32 	%f92, %f91, %f90;
	ld.global.f32 	%f93, [%rd65];
	add.f32 	%f94, %f81, 0f42900000;
	mul.f32 	%f95, %f93, %f94;
	ld.global.f64 	%fd37, [%rd67];
	ld.global.f64 	%fd38, [%rd69];
	ld.global.f32 	%f96, [%rd70];
	add.f32 	%f97, %f96, %f96;
	add.f32 	%f98, %f81, %f81;
	sub.f32 	%f99, %f97, %f98;
	cvt.f64.f32 	%fd39, %f99;
	mul.f64 	%fd40, %fd38, %fd39;
	cvt.f64.f32 	%fd41, %f92;
	sub.f64 	%fd42, %fd40, %fd41;
	cvt.f64.f32 	%fd43, %f83;
	sub.f64 	%fd44, %fd42, %fd43;
	cvt.f64.f32 	%fd45, %f95;
	sub.f64 	%fd46, %fd44, %fd45;
	cvt.f64.f32 	%fd47, %f81;
	fma.rn.f64 	%fd48, %fd37, %fd46, %fd47;
	cvt.rn.f32.f64 	%f100, %fd48;
	setp.nan.f32 	%p50, %f100, %f100;
	selp.f32 	%f101, 0fC2900000, %f100, %p50;
	st.global.f32 	[%rd18], %f101;
	ld.global.f32 	%f102, [%rd17];
	add.f32 	%f103, %f102, 0f427C0000;
	ld.global.f32 	%f104, [%rd58];
	mov.f32 	%f105, 0f41700000;
	sub.f32 	%f106, %f105, %f103;
	cvt.f64.f32 	%fd49, %f106;
	mul.f64 	%fd50, %fd49, 0d3FA0624DD2F1A9FC;
	div.rn.f32 	%f107, %f106, 0f40A00000;
	fma.rn.f32 	%f108, %f107, 0f3BBB989D, 0f3F000000;
	cvt.sat.f32.f32 	%f109, %f108;
	mov.f32 	%f110, 0f4B400001;
	mov.f32 	%f111, 0f437C0000;
	fma.rm.f32 	%f112, %f109, %f111, %f110;
	add.f32 	%f113, %f112, 0fCB40007F;
	neg.f32 	%f114, %f113;
	fma.rn.f32 	%f115, %f107, 0f3FB8AA3B, %f114;
	fma.rn.f32 	%f116, %f107, 0f32A57060, %f115;
	mov.b32 	%r27, %f112;
	shl.b32 	%r28, %r27, 23;
	mov.b32 	%f117, %r28;
	ex2.approx.ftz.f32 	%f118, %f116;
	fma.rn.f32 	%f119, %f118, %f117, 0fBF800000;
	cvt.f64.f32 	%fd51, %f119;
	div.rn.f64 	%fd52, %fd50, %fd51;
	cvt.rn.f32.f64 	%f120, %fd52;
	mov.f32 	%f121, 0f41200000;
	sub.f32 	%f122, %f121, %f103;
	div.rn.f32 	%f123, %f122, 0f42200000;
	fma.rn.f32 	%f124, %f123, 0f3BBB989D, 0f3F000000;
	cvt.sat.f32.f32 	%f125, %f124;
	fma.rm.f32 	%f126, %f125, %f111, %f110;
	add.f32 	%f127, %f126, 0fCB40007F;
	neg.f32 	%f128, %f127;
	fma.rn.f32 	%f129, %f123, 0f3FB8AA3B, %f128;
	fma.rn.f32 	%f130, %f123, 0f32A57060, %f129;
	mov.b32 	%r29, %f126;
	shl.b32 	%r30, %r29, 23;
	mov.b32 	%f131, %r30;
	ex2.approx.ftz.f32 	%f132, %f130;
	mul.f32 	%f133, %f132, %f131;
	fma.rn.f32 	%f134, %f133, 0f3F000000, %f120;
	mul.f32 	%f135, %f104, %f134;
	sub.f32 	%f136, %f120, %f135;
	setp.num.f32 	%p51, %f136, %f136;
	selp.f32 	%f137, %f136, 0f00000000, %p51;
	cvt.f64.f32 	%fd53, %f137;
	cvt.f64.f32 	%fd54, %f104;
	fma.rn.f64 	%fd55, %fd125, %fd53, %fd54;
	cvt.rn.f32.f64 	%f138, %fd55;
	st.global.f32 	[%rd58], %f138;
	ld.global.f32 	%f139, [%rd70];
	add.f32 	%f140, %f139, 0f427C0000;
	ld.global.f32 	%f141, [%rd72];
	sub.f32 	%f142, %f105, %f140;
	cvt.f64.f32 	%fd56, %f142;
	mul.f64 	%fd57, %fd56, 0d3FA0624DD2F1A9FC;
	div.rn.f32 	%f143, %f142, 0f40A00000;
	fma.rn.f32 	%f144, %f143, 0f3BBB989D, 0f3F000000;
	cvt.sat.f32.f32 	%f145, %f144;
	fma.rm.f32 	%f146, %f145, %f111, %f110;
	add.f32 	%f147, %f146, 0fCB40007F;
	neg.f32 	%f148, %f147;
	fma.rn.f32 	%f149, %f143, 0f3FB8AA3B, %f148;
	fma.rn.f32 	%f150, %f143, 0f32A57060, %f149;
	mov.b32 	%r31, %f146;
	shl.b32 	%r32, %r31, 23;
	mov.b32 	%f151, %r32;
	ex2.approx.ftz.f32 	%f152, %f150;
	fma.rn.f32 	%f153, %f152, %f151, 0fBF800000;
	cvt.f64.f32 	%fd58, %f153;
	div.rn.f64 	%fd59, %fd57, %fd58;
	cvt.rn.f32.f64 	%f154, %fd59;
	sub.f32 	%f155, %f121, %f140;
	div.rn.f32 	%f156, %f155, 0f42200000;
	fma.rn.f32 	%f157, %f156, 0f3BBB989D, 0f3F000000;
	cvt.sat.f32.f32 	%f158, %f157;
	fma.rm.f32 	%f159, %f158, %f111, %f110;
	add.f32 	%f160, %f159, 0fCB40007F;
	neg.f32 	%f161, %f160;
	fma.rn.f32 	%f162, %f156, 0f3FB8AA3B, %f161;
	fma.rn.f32 	%f163, %f156, 0f32A57060, %f162;
	mov.b32 	%r33, %f159;
	shl.b32 	%r34, %r33, 23;
	mov.b32 	%f164, %r34;
	ex2.approx.ftz.f32 	%f165, %f163;
	mul.f32 	%f166, %f165, %f164;
	fma.rn.f32 	%f167, %f166, 0f3F000000, %f154;
	mul.f32 	%f168, %f141, %f167;
	sub.f32 	%f169, %f154, %f168;
	setp.num.f32 	%p52, %f169, %f169;
	selp.f32 	%f170, %f169, 0f00000000, %p52;
	cvt.f64.f32 	%fd60, %f170;
	cvt.f64.f32 	%fd61, %f141;
	fma.rn.f64 	%fd62, %fd125, %fd60, %fd61;
	cvt.rn.f32.f64 	%f171, %fd62;
	st.global.f32 	[%rd72], %f171;
	ld.global.f32 	%f172, [%rd18];
	add.f32 	%f173, %f172, 0f427C0000;
	ld.global.f32 	%f174, [%rd81];
	sub.f32 	%f175, %f105, %f173;
	cvt.f64.f32 	%fd63, %f175;
	mul.f64 	%fd64, %fd63, 0d3FA0624DD2F1A9FC;
	div.rn.f32 	%f176, %f175, 0f40A00000;
	fma.rn.f32 	%f177, %f176, 0f3BBB989D, 0f3F000000;
	cvt.sat.f32.f32 	%f178, %f177;
	fma.rm.f32 	%f179, %f178, %f111, %f110;
	add.f32 	%f180, %f179, 0fCB40007F;
	neg.f32 	%f181, %f180;
	fma.rn.f32 	%f182, %f176, 0f3FB8AA3B, %f181;
	fma.rn.f32 	%f183, %f176, 0f32A57060, %f182;
	mov.b32 	%r35, %f179;
	shl.b32 	%r36, %r35, 23;
	mov.b32 	%f184, %r36;
	ex2.approx.ftz.f32 	%f185, %f183;
	fma.rn.f32 	%f186, %f185, %f184, 0fBF800000;
	cvt.f64.f32 	%fd65, %f186;
	div.rn.f64 	%fd66, %fd64, %fd65;
	cvt.rn.f32.f64 	%f187, %fd66;
	sub.f32 	%f188, %f121, %f173;
	div.rn.f32 	%f189, %f188, 0f42200000;
	fma.rn.f32 	%f190, %f189, 0f3BBB989D, 0f3F000000;
	cvt.sat.f32.f32 	%f191, %f190;
	fma.rm.f32 	%f192, %f191, %f111, %f110;
	add.f32 	%f193, %f192, 0fCB40007F;
	neg.f32 	%f194, %f193;
	fma.rn.f32 	%f195, %f189, 0f3FB8AA3B, %f194;
	fma.rn.f32 	%f196, %f189, 0f32A57060, %f195;
	mov.b32 	%r37, %f192;
	shl.b32 	%r38, %r37, 23;
	mov.b32 	%f197, %r38;
	ex2.approx.ftz.f32 	%f198, %f196;
	mul.f32 	%f199, %f198, %f197;
	fma.rn.f32 	%f200, %f199, 0f3F000000, %f187;
	mul.f32 	%f201, %f174, %f200;
	sub.f32 	%f202, %f187, %f201;
	setp.num.f32 	%p53, %f202, %f202;
	selp.f32 	%f203, %f202, 0f00000000, %p53;
	cvt.f64.f32 	%fd67, %f203;
	cvt.f64.f32 	%fd68, %f174;
	fma.rn.f64 	%fd69, %fd125, %fd67, %fd68;
	cvt.rn.f32.f64 	%f204, %fd69;
	st.global.f32 	[%rd81], %f204;
	ld.global.f32 	%f205, [%rd17];
	add.f32 	%f206, %f205, 0f427C0000;
	ld.global.f32 	%f207, [%rd61];
	mov.f32 	%f208, 0f41500000;
	sub.f32 	%f209, %f208, %f206;
	cvt.f64.f32 	%fd70, %f209;
	mul.f64 	%fd71, %fd70, 0d3FD47AE147AE147B;
	mul.f32 	%f210, %f209, 0f3E800000;
	fma.rn.f32 	%f211, %f210, 0f3BBB989D, 0f3F000000;
	cvt.sat.f32.f32 	%f212, %f211;
	fma.rm.f32 	%f213, %f212, %f111, %f110;
	add.f32 	%f214, %f213, 0fCB40007F;
	neg.f32 	%f215, %f214;
	fma.rn.f32 	%f216, %f210, 0f3FB8AA3B, %f215;
	fma.rn.f32 	%f217, %f210, 0f32A57060, %f216;
	mov.b32 	%r39, %f213;
	shl.b32 	%r40, %r39, 23;
	mov.b32 	%f218, %r40;
	ex2.approx.ftz.f32 	%f219, %f217;
	fma.rn.f32 	%f220, %f219, %f218, 0fBF800000;
	cvt.f64.f32 	%fd72, %f220;
	div.rn.f64 	%fd73, %fd71, %fd72;
	cvt.rn.f32.f64 	%f221, %fd73;
	add.f32 	%f222, %f206, 0fC2200000;
	cvt.f64.f32 	%fd74, %f222;
	mul.f64 	%fd75, %fd74, 0d3FD1EB851EB851EC;
	div.rn.f32 	%f223, %f222, 0f40A00000;
	fma.rn.f32 	%f224, %f223, 0f3BBB989D, 0f3F000000;
	cvt.sat.f32.f32 	%f225, %f224;
	fma.rm.f32 	%f226, %f225, %f111, %f110;
	add.f32 	%f227, %f226, 0fCB40007F;
	neg.f32 	%f228, %f227;
	fma.rn.f32 	%f229, %f223, 0f3FB8AA3B, %f228;
	fma.rn.f32 	%f230, %f223, 0f32A57060, %f229;
	mov.b32 	%r41, %f226;
	shl.b32 	%r42, %r41, 23;
	mov.b32 	%f231, %r42;
	ex2.approx.ftz.f32 	%f232, %f230;
	fma.rn.f32 	%f233, %f232, %f231, 0fBF800000;
	cvt.f64.f32 	%fd76, %f233;
	div.rn.f64 	%fd77, %fd75, %fd76;
	cvt.rn.f32.f64 	%f234, %fd77;
	add.f32 	%f235, %f221, %f234;
	mul.f32 	%f236, %f207, %f235;
	sub.f32 	%f237, %f221, %f236;
	setp.num.f32 	%p54, %f237, %f237;
	selp.f32 	%f238, %f237, 0f00000000, %p54;
	cvt.f64.f32 	%fd78, %f238;
	cvt.f64.f32 	%fd79, %f207;
	fma.rn.f64 	%fd80, %fd125, %fd78, %fd79;
	cvt.rn.f32.f64 	%f239, %fd80;
	st.global.f32 	[%rd61], %f239;
	ld.global.f32 	%f240, [%rd70];
	add.f32 	%f241, %f240, 0f427C0000;
	ld.global.f32 	%f242, [%rd74];
	sub.f32 	%f243, %f208, %f241;
	cvt.f64.f32 	%fd81, %f243;
	mul.f64 	%fd82, %fd81, 0d3FD47AE147AE147B;
	mul.f32 	%f244, %f243, 0f3E800000;
	fma.rn.f32 	%f245, %f244, 0f3BBB989D, 0f3F000000;
	cvt.sat.f32.f32 	%f246, %f245;
	fma.rm.f32 	%f247, %f246, %f111, %f110;
	add.f32 	%f248, %f247, 0fCB40007F;
	neg.f32 	%f249, %f248;
	fma.rn.f32 	%f250, %f244, 0f3FB8AA3B, %f249;
	fma.rn.f32 	%f251, %f244, 0f32A57060, %f250;
	mov.b32 	%r43, %f247;
	shl.b32 	%r44, %r43, 23;
	mov.b32 	%f252, %r44;
	ex2.approx.ftz.f32 	%f253, %f251;
	fma.rn.f32 	%f254, %f253, %f252, 0fBF800000;
	cvt.f64.f32 	%fd83, %f254;
	div.rn.f64 	%fd84, %fd82, %fd83;
	cvt.rn.f32.f64 	%f255, %fd84;
	add.f32 	%f256, %f241, 0fC2200000;
	cvt.f64.f32 	%fd85, %f256;
	mul.f64 	%fd86, %fd85, 0d3FD1EB851EB851EC;
	div.rn.f32 	%f257, %f256, 0f40A00000;
	fma.rn.f32 	%f258, %f257, 0f3BBB989D, 0f3F000000;
	cvt.sat.f32.f32 	%f259, %f258;
	fma.rm.f32 	%f260, %f259, %f111, %f110;
	add.f32 	%f261, %f260, 0fCB40007F;
	neg.f32 	%f262, %f261;
	fma.rn.f32 	%f263, %f257, 0f3FB8AA3B, %f262;
	fma.rn.f32 	%f264, %f257, 0f32A57060, %f263;
	mov.b32 	%r45, %f260;
	shl.b32 	%r46, %r45, 23;
	mov.b32 	%f265, %r46;
	ex2.approx.ftz.f32 	%f266, %f264;
	fma.rn.f32 	%f267, %f266, %f265, 0fBF800000;
	cvt.f64.f32 	%fd87, %f267;
	div.rn.f64 	%fd88, %fd86, %fd87;
	cvt.rn.f32.f64 	%f268, %fd88;
	add.f32 	%f269, %f255, %f268;
	mul.f32 	%f270, %f242, %f269;
	sub.f32 	%f271, %f255, %f270;
	setp.num.f32 	%p55, %f271, %f271;
	selp.f32 	%f272, %f271, 0f00000000, %p55;
	cvt.f64.f32 	%fd89, %f272;
	cvt.f64.f32 	%fd90, %f242;
	fma.rn.f64 	%fd91, %fd125, %fd89, %fd90;
	cvt.rn.f32.f64 	%f273, %fd91;
	st.global.f32 	[%rd74], %f273;
	ld.global.f32 	%f274, [%rd18];
	add.f32 	%f275, %f274, 0f427C0000;
	ld.global.f32 	%f276, [%rd82];
	sub.f32 	%f277, %f208, %f275;
	cvt.f64.f32 	%fd92, %f277;
	mul.f64 	%fd93, %fd92, 0d3FD47AE147AE147B;
	mul.f32 	%f278, %f277, 0f3E800000;
	fma.rn.f32 	%f279, %f278, 0f3BBB989D, 0f3F000000;
	cvt.sat.f32.f32 	%f280, %f279;
	fma.rm.f32 	%f281, %f280, %f111, %f110;
	add.f32 	%f282, %f281, 0fCB40007F;
	neg.f32 	%f283, %f282;
	fma.rn.f32 	%f284, %f278, 0f3FB8AA3B, %f283;
	fma.rn.f32 	%f285, %f278, 0f32A57060, %f284;
	mov.b32 	%r47, %f281;
	shl.b32 	%r48, %r47, 23;
	mov.b32 	%f286, %r48;
	ex2.approx.ftz.f32 	%f287, %f285;
	fma.rn.f32 	%f288, %f287, %f286, 0fBF800000;
	cvt.f64.f32 	%fd94, %f288;
	div.rn.f64 	%fd95, %fd93, %fd94;
	cvt.rn.f32.f64 	%f289, %fd95;
	add.f32 	%f290, %f275, 0fC2200000;
	cvt.f64.f32 	%fd96, %f290;
	mul.f64 	%fd97, %fd96, 0d3FD1EB851EB851EC;
	div.rn.f32 	%f291, %f290, 0f40A00000;
	fma.rn.f32 	%f292, %f291, 0f3BBB989D, 0f3F000000;
	cvt.sat.f32.f32 	%f293, %f292;
	fma.rm.f32 	%f294, %f293, %f111, %f110;
	add.f32 	%f295, %f294, 0fCB40007F;
	neg.f32 	%f296, %f295;
	fma.rn.f32 	%f297, %f291, 0f3FB8AA3B, %f296;
	fma.rn.f32 	%f298, %f291, 0f32A57060, %f297;
	mov.b32 	%r49, %f294;
	shl.b32 	%r50, %r49, 23;
	mov.b32 	%f299, %r50;
	ex2.approx.ftz.f32 	%f300, %f298;
	fma.rn.f32 	%f301, %f300, %f299, 0fBF800000;
	cvt.f64.f32 	%fd98, %f301;
	div.rn.f64 	%fd99, %fd97, %fd98;
	cvt.rn.f32.f64 	%f302, %fd99;
	add.f32 	%f303, %f289, %f302;
	mul.f32 	%f304, %f276, %f303;
	sub.f32 	%f305, %f289, %f304;
	setp.num.f32 	%p56, %f305, %f305;
	selp.f32 	%f306, %f305, 0f00000000, %p56;
	cvt.f64.f32 	%fd100, %f306;
	cvt.f64.f32 	%fd101, %f276;
	fma.rn.f64 	%fd102, %fd125, %fd100, %fd101;
	cvt.rn.f32.f64 	%f307, %fd102;
	st.global.f32 	[%rd82], %f307;
	ld.global.f32 	%f308, [%rd17];
	add.f32 	%f309, %f308, 0f427C0000;
	ld.global.f32 	%f310, [%rd63];
	mov.f32 	%f311, 0f41880000;
	sub.f32 	%f312, %f311, %f309;
	div.rn.f32 	%f313, %f312, 0f41900000;
	fma.rn.f32 	%f314, %f313, 0f3BBB989D, 0f3F000000;
	cvt.sat.f32.f32 	%f315, %f314;
	fma.rm.f32 	%f316, %f315, %f111, %f110;
	add.f32 	%f317, %f316, 0fCB40007F;
	neg.f32 	%f318, %f317;
	fma.rn.f32 	%f319, %f313, 0f3FB8AA3B, %f318;
	fma.rn.f32 	%f320, %f313, 0f32A57060, %f319;
	mov.b32 	%r51, %f316;
	shl.b32 	%r52, %r51, 23;
	mov.b32 	%f321, %r52;
	ex2.approx.ftz.f32 	%f322, %f320;
	mul.f32 	%f323, %f322, %f321;
	cvt.f64.f32 	%fd103, %f323;
	mul.f64 	%fd104, %fd103, 0d3FC0624DD2F1A9FC;
	cvt.rn.f32.f64 	%f324, %fd104;
	mov.f32 	%f325, 0f42200000;
	sub.f32 	%f326, %f325, %f309;
	div.rn.f32 	%f327, %f326, 0f40A00000;
	fma.rn.f32 	%f328, %f327, 0f3BBB989D, 0f3F000000;
	cvt.sat.f32.f32 	%f329, %f328;
	fma.rm.f32 	%f330, %f329, %f111, %f110;
	add.f32 	%f331, %f330, 0fCB40007F;
	neg.f32 	%f332, %f331;
	fma.rn.f32 	%f333, %f327, 0f3FB8AA3B, %f332;
	fma.rn.f32 	%f334, %f327, 0f32A57060, %f333;
	mov.b32 	%r53, %f330;
	shl.b32 	%r54, %r53, 23;
	mov.b32 	%f335, %r54;
	ex2.approx.ftz.f32 	%f336, %f334;
	fma.rn.f32 	%f337, %f336, %f335, 0f3F800000;
	mov.f32 	%f338, 0f40800000;
	div.rn.f32 	%f339, %f338, %f337;
	add.f32 	%f340, %f339, %f324;
	mul.f32 	%f341, %f310, %f340;
	sub.f32 	%f342, %f324, %f341;
	setp.num.f32 	%p57, %f342, %f342;
	selp.f32 	%f343, %f342, 0f00000000, %p57;
	cvt.f64.f32 	%fd105, %f343;
	cvt.f64.f32 	%fd106, %f310;
	fma.rn.f64 	%fd107, %fd125, %fd105, %fd106;
	cvt.rn.f32.f64 	%f344, %fd107;
	st.global.f32 	[%rd63], %f344;
	ld.global.f32 	%f345, [%rd70];
	add.f32 	%f346, %f345, 0f427C0000;
	ld.global.f32 	%f347, [%rd76];
	sub.f32 	%f348, %f311, %f346;
	div.rn.f32 	%f349, %f348, 0f41900000;
	fma.rn.f32 	%f350, %f349, 0f3BBB989D, 0f3F000000;
	cvt.sat.f32.f32 	%f351, %f350;
	fma.rm.f32 	%f352, %f351, %f111, %f110;
	add.f32 	%f353, %f352, 0fCB40007F;
	neg.f32 	%f354, %f353;
	fma.rn.f32 	%f355, %f349, 0f3FB8AA3B, %f354;
	fma.rn.f32 	%f356, %f349, 0f32A57060, %f355;
	mov.b32 	%r55, %f352;
	shl.b32 	%r56, %r55, 23;
	mov.b32 	%f357, %r56;
	ex2.approx.ftz.f32 	%f358, %f356;
	mul.f32 	%f359, %f358, %f357;
	cvt.f64.f32 	%fd108, %f359;
	mul.f64 	%fd109, %fd108, 0d3FC0624DD2F1A9FC;
	cvt.rn.f32.f64 	%f360, %fd109;
	sub.f32 	%f361, %f325, %f346;
	div.rn.f32 	%f362, %f361, 0f40A00000;
	fma.rn.f32 	%f363, %f362, 0f3BBB989D, 0f3F000000;
	cvt.sat.f32.f32 	%f364, %f363;
	fma.rm.f32 	%f365, %f364, %f111, %f110;
	add.f32 	%f366, %f365, 0fCB40007F;
	neg.f32 	%f367, %f366;
	fma.rn.f32 	%f368, %f362, 0f3FB8AA3B, %f367;
	fma.rn.f32 	%f369, %f362, 0f32A57060, %f368;
	mov.b32 	%r57, %f365;
	shl.b32 	%r58, %r57, 23;
	mov.b32 	%f370, %r58;
	ex2.approx.ftz.f32 	%f371, %f369;
	fma.rn.f32 	%f372, %f371, %f370, 0f3F800000;
	div.rn.f32 	%f373, %f338, %f372;
	add.f32 	%f374, %f373, %f360;
	mul.f32 	%f375, %f347, %f374;
	sub.f32 	%f376, %f360, %f375;
	setp.num.f32 	%p58, %f376, %f376;
	selp.f32 	%f377, %f376, 0f00000000, %p58;
	cvt.f64.f32 	%fd110, %f377;
	cvt.f64.f32 	%fd111, %f347;
	fma.rn.f64 	%fd112, %fd125, %fd110, %fd111;
	cvt.rn.f32.f64 	%f378, %fd112;
	st.global.f32 	[%rd76], %f378;
	ld.global.f32 	%f379, [%rd18];
	add.f32 	%f380, %f379, 0f427C0000;
	ld.global.f32 	%f381, [%rd84];
	sub.f32 	%f382, %f311, %f380;
	div.rn.f32 	%f383, %f382, 0f41900000;
	fma.rn.f32 	%f384, %f383, 0f3BBB989D, 0f3F000000;
	cvt.sat.f32.f32 	%f385, %f384;
	fma.rm.f32 	%f386, %f385, %f111, %f110;
	add.f32 	%f387, %f386, 0fCB40007F;
	neg.f32 	%f388, %f387;
	fma.rn.f32 	%f389, %f383, 0f3FB8AA3B, %f388;
	fma.rn.f32 	%f390, %f383, 0f32A57060, %f389;
	mov.b32 	%r59, %f386;
	shl.b32 	%r60, %r59, 23;
	mov.b32 	%f391, %r60;
	ex2.approx.ftz.f32 	%f392, %f390;
	mul.f32 	%f393, %f392, %f391;
	cvt.f64.f32 	%fd113, %f393;
	mul.f64 	%fd114, %fd113, 0d3FC0624DD2F1A9FC;
	cvt.rn.f32.f64 	%f394, %fd114;
	sub.f32 	%f395, %f325, %f380;
	div.rn.f32 	%f396, %f395, 0f40A00000;
	fma.rn.f32 	%f397, %f396, 0f3BBB989D, 0f3F000000;
	cvt.sat.f32.f32 	%f398, %f397;
	fma.rm.f32 	%f399, %f398, %f111, %f110;
	add.f32 	%f400, %f399, 0fCB40007F;
	neg.f32 	%f401, %f400;
	fma.rn.f32 	%f402, %f396, 0f3FB8AA3B, %f401;
	fma.rn.f32 	%f403, %f396, 0f32A57060, %f402;
	mov.b32 	%r61, %f399;
	shl.b32 	%r62, %r61, 23;
	mov.b32 	%f404, %r62;
	ex2.approx.ftz.f32 	%f405, %f403;
	fma.rn.f32 	%f406, %f405, %f404, 0f3F800000;
	div.rn.f32 	%f407, %f338, %f406;
	add.f32 	%f408, %f407, %f394;
	mul.f32 	%f409, %f381, %f408;
	sub.f32 	%f410, %f394, %f409;
	setp.num.f32 	%p59, %f410, %f410;
	selp.f32 	%f411, %f410, 0f00000000, %p59;
	cvt.f64.f32 	%fd115, %f411;
	cvt.f64.f32 	%fd116, %f381;
	fma.rn.f64 	%fd117, %fd125, %fd115, %fd116;
	cvt.rn.f32.f64 	%f412, %fd117;
	st.global.f32 	[%rd84], %f412;
	ld.global.f32 	%f413, [%rd14];
	div.rn.f32 	%f414, %f413, 0fBE99999A;
	cvt.f64.f32 	%fd118, %f414;
	cvt.f64.f32 	%fd119, %f413;
	fma.rn.f64 	%fd120, %fd125, %fd118, %fd119;
	cvt.rn.f32.f64 	%f415, %fd120;
	st.global.f32 	[%rd14], %f415;
	ld.global.f32 	%f416, [%rd15];
	mul.f32 	%f417, %f416, 0f3F000000;
	cvt.f64.f32 	%fd121, %f417;
	mul.f64 	%fd122, %fd125, %fd121;
	cvt.f64.f32 	%fd123, %f416;
	sub.f64 	%fd124, %fd123, %fd122;
	cvt.rn.f32.f64 	%f418, %fd124;
	st.global.f32 	[%rd15], %f418;
	ld.global.u16 	%rs22, [%rd19];
	setp.ne.s16 	%p60, %rs22, 0;
	@%p60 bra 	$L__BB0_38;
	ld.global.f32 	%f419, [%rd18];
	setp.ltu.f32 	%p61, %f419, 0fC2040000;
	setp.leu.f32 	%p62, %f4, %f419;
	mov.b16 	%rs22, 0;
	or.pred  	%p63, %p61, %p62;
	@%p63 bra 	$L__BB0_38;
	ld.param.u64 	%rd106, [_Z14neurons_kernelPfS_S_S_S_S_S_S_S_S_S_S_S_PKfS1_S1_S_S_PKdS3_S3_PbPKtPtissbbjid_param_22];
	mov.b16 	%rs18, 1;
	st.global.u8 	[%rd12], %rs18;
	cvta.to.global.u64 	%rd85, %rd106;
	add.s64 	%rd87, %rd85, %rd55;
	ld.global.u16 	%rs22, [%rd87];
	st.global.u16 	[%rd19], %rs22;
$L__BB0_38:
	setp.eq.s16 	%p64, %rs22, 0;
	@%p64 bra 	$L__BB0_40;
	add.s16 	%rs19, %rs22, -1;
	st.global.u16 	[%rd19], %rs19;
$L__BB0_40:
	add.s32 	%r66, %r66, %r5;
	setp.lt.s32 	%p65, %r66, %r9;
	@%p65 bra 	$L__BB0_2;
$L__BB0_41:
	ret;

}
	// .globl	_Z15synapses_kernelPKbPfS1_PKiS3_S3_PiPKfi
.visible .entry _Z15synapses_kernelPKbPfS1_PKiS3_S3_PiPKfi(
	.param .u64 .ptr .align 1 _Z15synapses_kernelPKbPfS1_PKiS3_S3_PiPKfi_param_0,
	.param .u64 .ptr .align 1 _Z15synapses_kernelPKbPfS1_PKiS3_S3_PiPKfi_param_1,
	.param .u64 .ptr .align 1 _Z15synapses_kernelPKbPfS1_PKiS3_S3_PiPKfi_param_2,
	.param .u64 .ptr .align 1 _Z15synapses_kernelPKbPfS1_PKiS3_S3_PiPKfi_param_3,
	.param .u64 .ptr .align 1 _Z15synapses_kernelPKbPfS1_PKiS3_S3_PiPKfi_param_4,
	.param .u64 .ptr .align 1 _Z15synapses_kernelPKbPfS1_PKiS3_S3_PiPKfi_param_5,
	.param .u64 .ptr .align 1 _Z15synapses_kernelPKbPfS1_PKiS3_S3_PiPKfi_param_6,
	.param .u64 .ptr .align 1 _Z15synapses_kernelPKbPfS1_PKiS3_S3_PiPKfi_param_7,
	.param .u32 _Z15synapses_kernelPKbPfS1_PKiS3_S3_PiPKfi_param_8
)
{
	.reg .pred 	%p<8>;
	.reg .b16 	%rs<2>;
	.reg .b32 	%r<22>;
	.reg .b32 	%f<5>;
	.reg .b64 	%rd<36>;

	ld.param.u64 	%rd11, [_Z15synapses_kernelPKbPfS1_PKiS3_S3_PiPKfi_param_1];
	ld.param.u64 	%rd12, [_Z15synapses_kernelPKbPfS1_PKiS3_S3_PiPKfi_param_2];
	ld.param.u64 	%rd13, [_Z15synapses_kernelPKbPfS1_PKiS3_S3_PiPKfi_param_3];
	ld.param.u64 	%rd17, [_Z15synapses_kernelPKbPfS1_PKiS3_S3_PiPKfi_param_4];
	ld.param.u64 	%rd14, [_Z15synapses_kernelPKbPfS1_PKiS3_S3_PiPKfi_param_5];
	ld.param.u64 	%rd15, [_Z15synapses_kernelPKbPfS1_PKiS3_S3_PiPKfi_param_6];
	ld.param.u64 	%rd16, [_Z15synapses_kernelPKbPfS1_PKiS3_S3_PiPKfi_param_7];
	ld.param.u32 	%r10, [_Z15synapses_kernelPKbPfS1_PKiS3_S3_PiPKfi_param_8];
	cvta.to.global.u64 	%rd1, %rd17;
	mov.u32 	%r11, %ctaid.x;
	mov.u32 	%r1, %ntid.x;
	mov.u32 	%r12, %tid.x;
	mad.lo.s32 	%r19, %r11, %r1, %r12;
	setp.ge.s32 	%p1, %r19, %r10;
	@%p1 bra 	$L__BB1_13;
	ld.param.u64 	%rd35, [_Z15synapses_kernelPKbPfS1_PKiS3_S3_PiPKfi_param_0];
	mov.u32 	%r13, %nctaid.x;
	mul.lo.s32 	%r3, %r1, %r13;
	cvta.to.global.u64 	%rd2, %rd15;
	cvta.to.global.u64 	%rd3, %rd13;
	cvta.to.global.u64 	%rd4, %rd35;
	cvta.to.global.u64 	%rd5, %rd14;
	cvta.to.global.u64 	%rd6, %rd16;
	cvta.to.global.u64 	%rd7, %rd11;
	cvta.to.global.u64 	%rd8, %rd12;
$L__BB1_2:
	mul.wide.s32 	%rd18, %r19, 4;
	add.s64 	%rd9, %rd2, %rd18;
	ld.global.u32 	%r20, [%rd9];
	setp.ne.s32 	%p2, %r20, -1;
	@%p2 bra 	$L__BB1_5;
	add.s64 	%rd20, %rd3, %rd18;
	ld.global.s32 	%rd21, [%rd20];
	add.s64 	%rd22, %rd4, %rd21;
	ld.global.u8 	%rs1, [%rd22];
	setp.eq.s16 	%p3, %rs1, 0;
	mov.b32 	%r20, -1;
	@%p3 bra 	$L__BB1_5;
	add.s64 	%rd24, %rd5, %rd18;
	ld.global.u32 	%r20, [%rd24];
	st.global.u32 	[%rd9], %r20;
$L__BB1_5:
	setp.ne.s32 	%p4, %r20, 0;
	@%p4 bra 	$L__BB1_10;
	add.s64 	%rd26, %rd6, %rd18;
	ld.global.f32 	%f1, [%rd26];
	setp.ltu.f32 	%p5, %f1, 0f00000000;
	@%p5 bra 	$L__BB1_8;
	add.s64 	%rd28, %rd1, %rd18;
	ld.global.u32 	%r15, [%rd28];
	mul.wide.s32 	%rd29, %r15, 4;
	add.s64 	%rd30, %rd7, %rd29;
	atom.global.add.f32 	%f2, [%rd30], %f1;
	bra.uni 	$L__BB1_9;
$L__BB1_8:
	add.s64 	%rd32, %rd1, %rd18;
	ld.global.u32 	%r16, [%rd32];
	mul.wide.s32 	%rd33, %r16, 4;
	add.s64 	%rd34, %rd8, %rd33;
	neg.f32 	%f3, %f1;
	atom.global.add.f32 	%f4, [%rd34], %f3;
$L__BB1_9:
	mov.b32 	%r20, -1;
	st.global.u32 	[%rd9], %r20;
$L__BB1_10:
	setp.lt.s32 	%p6, %r20, 1;
	@%p6 bra 	$L__BB1_12;
	add.s32 	%r18, %r20, -1;
	st.global.u32 	[%rd9], %r18;
$L__BB1_12:
	add.s32 	%r19, %r19, %r3;
	setp.lt.s32 	%p7, %r19, %r10;
	@%p7 bra 	$L__BB1_2;
$L__BB1_13:
	ret;

}


// ===== COMPILED SASS (sm_100) =====

	.target	sm_100

	.elftype	@"ET_EXEC"


//--------------------- .note.nv.tkinfo           --------------------------
	.section	.note.nv.tkinfo,"",@"SHT_NOTE"
	.sectionflags	@"SHF_NOTE_NV_TKINFO"
	.tkinfo
        /*0018*/ 	.word	0x00000002
        /*0030*/ 	.string	""
        /*0030*/ 	.string	"ptxas"
        /*0030*/ 	.string	"Cuda compilation tools, release 13.0, V13.0.88"
        /*0030*/ 	.string	"Build cuda_13.0.r13.0/compiler.36424714_0"
        /*0030*/ 	.string	"-arch sm_100 -m 64 "



//--------------------- .note.nv.cuinfo           --------------------------
	.section	.note.nv.cuinfo,"",@"SHT_NOTE"
	.sectionflags	@"SHF_NOTE_NV_CUINFO"
        /*0018*/ 	.short	0x0002
        /*001a*/ 	.short	0x0064
        /*001c*/ 	.short	0x0082
	.zero		2


//--------------------- .nv.info                  --------------------------
	.section	.nv.info,"",@"SHT_CUDA_INFO"
	.align	4


	//----- nvinfo : EIATTR_REGCOUNT
	.align		4
        /*0000*/ 	.byte	0x04, 0x2f
        /*0002*/ 	.short	(.L_10 - .L_9)
	.align		4
.L_9:
        /*0004*/ 	.word	index@(_Z14neurons_kernelPfS_S_S_S_S_S_S_S_S_S_S_S_PKfS1_S1_S_S_PKdS3_S3_PbPKtPtissbbjid)
        /*0008*/ 	.word	0x0000003e


	//----- nvinfo : EIATTR_FRAME_SIZE
	.align		4
.L_10:
        /*000c*/ 	.byte	0x04, 0x11
        /*000e*/ 	.short	(.L_12 - .L_11)
	.align		4
.L_11:
        /*0010*/ 	.word	index@($__internal_1_$__cuda_sm3x_div_rn_noftz_f32_slowpath)
        /*0014*/ 	.word	0x00000000


	//----- nvinfo : EIATTR_FRAME_SIZE
	.align		4
.L_12:
        /*0018*/ 	.byte	0x04, 0x11
        /*001a*/ 	.short	(.L_14 - .L_13)
	.align		4
.L_13:
        /*001c*/ 	.word	index@($__internal_0_$__cuda_sm20_div_rn_f64_full)
        /*0020*/ 	.word	0x00000000


	//----- nvinfo : EIATTR_FRAME_SIZE
	.align		4
.L_14:
        /*0024*/ 	.byte	0x04, 0x11
        /*0026*/ 	.short	(.L_16 - .L_15)
	.align		4
.L_15:
        /*0028*/ 	.word	index@(_Z14neurons_kernelPfS_S_S_S_S_S_S_S_S_S_S_S_PKfS1_S1_S_S_PKdS3_S3_PbPKtPtissbbjid)
        /*002c*/ 	.word	0x00000000


	//----- nvinfo : EIATTR_REGCOUNT
	.align		4
.L_16:
        /*0030*/ 	.byte	0x04, 0x2f
        /*0032*/ 	.short	(.L_18 - .L_17)
	.align		4
.L_17:
        /*0034*/ 	.word	index@(_Z15synapses_kernelPKbPfS1_PKiS3_S3_PiPKfi)
        /*0038*/ 	.word	0x0000001e


	//----- nvinfo : EIATTR_FRAME_SIZE
	.align		4
.L_18:
        /*003c*/ 	.byte	0x04, 0x11
        /*003e*/ 	.short	(.L_20 - .L_19)
	.align		4
.L_19:
        /*0040*/ 	.word	index@(_Z15synapses_kernelPKbPfS1_PKiS3_S3_PiPKfi)
        /*0044*/ 	.word	0x00000000


	//----- nvinfo : EIATTR_MIN_STACK_SIZE
	.align		4
.L_20:
        /*0048*/ 	.byte	0x04, 0x12
        /*004a*/ 	.short	(.L_22 - .L_21)
	.align		4
.L_21:
        /*004c*/ 	.word	index@(_Z15synapses_kernelPKbPfS1_PKiS3_S3_PiPKfi)
        /*0050*/ 	.word	0x00000000


	//----- nvinfo : EIATTR_MIN_STACK_SIZE
	.align		4
.L_22:
        /*0054*/ 	.byte	0x04, 0x12
        /*0056*/ 	.short	(.L_24 - .L_23)
	.align		4
.L_23:
        /*0058*/ 	.word	index@(_Z14neurons_kernelPfS_S_S_S_S_S_S_S_S_S_S_S_PKfS1_S1_S_S_PKdS3_S3_PbPKtPtissbbjid)
        /*005c*/ 	.word	0x00000000
.L_24:


//--------------------- .nv.compat                --------------------------
	.section	.nv.compat,"",@"SHT_CUDA_COMPAT_INFO"
	.align	4
        /*0000*/ 	.byte	0x02, 0x09, 0x00, 0x00, 0x02, 0x02, 0x01, 0x00, 0x02, 0x05, 0x05, 0x00, 0x03, 0x07, 0x01, 0x01
        /*0010*/ 	.byte	0x02, 0x03, 0x00, 0x00, 0x02, 0x06, 0x01, 0x00, 0x04, 0x0b, 0x08, 0x00, 0x01, 0x00, 0x00, 0x00
        /*0020*/ 	.byte	0x00, 0x00, 0x00, 0x00


//--------------------- .nv.info._Z15synapses_kernelPKbPfS1_PKiS3_S3_PiPKfi --------------------------
	.section	.nv.info._Z15synapses_kernelPKbPfS1_PKiS3_S3_PiPKfi,"",@"SHT_CUDA_INFO"
	.sectionflags	@""
	.align	4


	//----- nvinfo : EIATTR_CUDA_API_VERSION
	.align		4
        /*0000*/ 	.byte	0x04, 0x37
        /*0002*/ 	.short	(.L_26 - .L_25)
.L_25:
        /*0004*/ 	.word	0x00000082


	//----- nvinfo : EIATTR_KPARAM_INFO
	.align		4
.L_26:
        /*0008*/ 	.byte	0x04, 0x17
        /*000a*/ 	.short	(.L_28 - .L_27)
.L_27:
        /*000c*/ 	.word	0x00000000
        /*0010*/ 	.short	0x0008
        /*0012*/ 	.short	0x0040
        /*0014*/ 	.byte	0x00, 0xf0, 0x11, 0x00


	//----- nvinfo : EIATTR_KPARAM_INFO
	.align		4
.L_28:
        /*0018*/ 	.byte	0x04, 0x17
        /*001a*/ 	.short	(.L_30 - .L_29)
.L_29:
        /*001c*/ 	.word	0x00000000
        /*0020*/ 	.short	0x0007
        /*0022*/ 	.short	0x0038
        /*0024*/ 	.byte	0x00, 0xf5, 0x21, 0x00


	//----- nvinfo : EIATTR_KPARAM_INFO
	.align		4
.L_30:
        /*0028*/ 	.byte	0x04, 0x17
        /*002a*/ 	.short	(.L_32 - .L_31)
.L_31:
        /*002c*/ 	.word	0x00000000
        /*0030*/ 	.short	0x0006
        /*0032*/ 	.short	0x0030
        /*0034*/ 	.byte	0x00, 0xf5, 0x21, 0x00


	//----- nvinfo : EIATTR_KPARAM_INFO
	.align		4
.L_32:
        /*0038*/ 	.byte	0x04, 0x17
        /*003a*/ 	.short	(.L_34 - .L_33)
.L_33:
        /*003c*/ 	.word	0x00000000
        /*0040*/ 	.short	0x0005
        /*0042*/ 	.short	0x0028
        /*0044*/ 	.byte	0x00, 0xf5, 0x21, 0x00


	//----- nvinfo : EIATTR_KPARAM_INFO
	.align		4
.L_34:
        /*0048*/ 	.byte	0x04, 0x17
        /*004a*/ 	.short	(.L_36 - .L_35)
.L_35:
        /*004c*/ 	.word	0x00000000
        /*0050*/ 	.short	0x0004
        /*0052*/ 	.short	0x0020
        /*0054*/ 	.byte	0x00, 0xf5, 0x21, 0x00


	//----- nvinfo : EIATTR_KPARAM_INFO
	.align		4
.L_36:
        /*0058*/ 	.byte	0x04, 0x17
        /*005a*/ 	.short	(.L_38 - .L_37)
.L_37:
        /*005c*/ 	.word	0x00000000
        /*0060*/ 	.short	0x0003
        /*0062*/ 	.short	0x0018
        /*0064*/ 	.byte	0x00, 0xf5, 0x21, 0x00


	//----- nvinfo : EIATTR_KPARAM_INFO
	.align		4
.L_38:
        /*0068*/ 	.byte	0x04, 0x17
        /*006a*/ 	.short	(.L_40 - .L_39)
.L_39:
        /*006c*/ 	.word	0x00000000
        /*0070*/ 	.short	0x0002
        /*0072*/ 	.short	0x0010
        /*0074*/ 	.byte	0x00, 0xf5, 0x21, 0x00


	//----- nvinfo : EIATTR_KPARAM_INFO
	.align		4
.L_40:
        /*0078*/ 	.byte	0x04, 0x17
        /*007a*/ 	.short	(.L_42 - .L_41)
.L_41:
        /*007c*/ 	.word	0x00000000
        /*0080*/ 	.short	0x0001
        /*0082*/ 	.short	0x0008
        /*0084*/ 	.byte	0x00, 0xf5, 0x21, 0x00


	//----- nvinfo : EIATTR_KPARAM_INFO
	.align		4
.L_42:
        /*0088*/ 	.byte	0x04, 0x17
        /*008a*/ 	.short	(.L_44 - .L_43)
.L_43:
        /*008c*/ 	.word	0x00000000
        /*0090*/ 	.short	0x0000
        /*0092*/ 	.short	0x0000
        /*0094*/ 	.byte	0x00, 0xf5, 0x21, 0x00


	//----- nvinfo : EIATTR_SPARSE_MMA_MASK
	.align		4
.L_44:
        /*0098*/ 	.byte	0x03, 0x50
        /*009a*/ 	.short	0x0000


	//----- nvinfo : EIATTR_MAXREG_COUNT
	.align		4
        /*009c*/ 	.byte	0x03, 0x1b
        /*009e*/ 	.short	0x00ff


	//----- nvinfo : EIATTR_MERCURY_ISA_VERSION
	.align		4
        /*00a0*/ 	.byte	0x03, 0x5f
        /*00a2*/ 	.short	0x0101


	//----- nvinfo : EIATTR_VRC_CTA_INIT_COUNT
	.align		4
        /*00a4*/ 	.byte	0x02, 0x4a
	.zero		1
	.zero		1


	//----- nvinfo : EIATTR_EXIT_INSTR_OFFSETS
	.align		4
        /*00a8*/ 	.byte	0x04, 0x1c
        /*00aa*/ 	.short	(.L_46 - .L_45)


	//   ....[0]....
.L_45:
        /*00ac*/ 	.word	0x00000070


	//   ....[1]....
        /*00b0*/ 	.word	0x00000430


	//----- nvinfo : EIATTR_CRS_STACK_SIZE
	.align		4
.L_46:
        /*00b4*/ 	.byte	0x04, 0x1e
        /*00b6*/ 	.short	(.L_48 - .L_47)
.L_47:
        /*00b8*/ 	.word	0x00000000


	//----- nvinfo : EIATTR_CBANK_PARAM_SIZE
	.align		4
.L_48:
        /*00bc*/ 	.byte	0x03, 0x19
        /*00be*/ 	.short	0x0044


	//----- nvinfo : EIATTR_PARAM_CBANK
	.align		4
        /*00c0*/ 	.byte	0x04, 0x0a
        /*00c2*/ 	.short	(.L_50 - .L_49)
	.align		4
.L_49:
        /*00c4*/ 	.word	index@(.nv.constant0._Z15synapses_kernelPKbPfS1_PKiS3_S3_PiPKfi)
        /*00c8*/ 	.short	0x0380
        /*00ca*/ 	.short	0x0044


	//----- nvinfo : EIATTR_SW_WAR
	.align		4
.L_50:
        /*00cc*/ 	.byte	0x04, 0x36
        /*00ce*/ 	.short	(.L_52 - .L_51)
.L_51:
        /*00d0*/ 	.word	0x00000008
.L_52:


//--------------------- .nv.info._Z14neurons_kernelPfS_S_S_S_S_S_S_S_S_S_S_S_PKfS1_S1_S_S_PKdS3_S3_PbPKtPtissbbjid --------------------------
	.section	.nv.info._Z14neurons_kernelPfS_S_S_S_S_S_S_S_S_S_S_S_PKfS1_S1_S_S_PKdS3_S3_PbPKtPtissbbjid,"",@"SHT_CUDA_INFO"
	.sectionflags	@""
	.align	4


	//----- nvinfo : EIATTR_CUDA_API_VERSION
	.align		4
        /*0000*/ 	.byte	0x04, 0x37
        /*0002*/ 	.short	(.L_54 - .L_53)
.L_53:
        /*0004*/ 	.word	0x00000082


	//----- nvinfo : EIATTR_KPARAM_INFO
	.align		4
.L_54:
        /*0008*/ 	.byte	0x04, 0x17
        /*000a*/ 	.short	(.L_56 - .L_55)
.L_55:
        /*000c*/ 	.word	0x00000000
        /*0010*/ 	.short	0x001f
        /*0012*/ 	.short	0x00d8
        /*0014*/ 	.byte	0x00, 0xf0, 0x21, 0x00


	//----- nvinfo : EIATTR_KPARAM_INFO
	.align		4
.L_56:
        /*0018*/ 	.byte	0x04, 0x17
        /*001a*/ 	.short	(.L_58 - .L_57)
.L_57:
        /*001c*/ 	.word	0x00000000
        /*0020*/ 	.short	0x001e
        /*0022*/ 	.short	0x00d0
        /*0024*/ 	.byte	0x00, 0xf0, 0x11, 0x00


	//----- nvinfo : EIATTR_KPARAM_INFO
	.align		4
.L_58:
        /*0028*/ 	.byte	0x04, 0x17
        /*002a*/ 	.short	(.L_60 - .L_59)
.L_59:
        /*002c*/ 	.word	0x00000000
        /*0030*/ 	.short	0x001d
        /*0032*/ 	.short	0x00cc
        /*0034*/ 	.byte	0x00, 0xf0, 0x11, 0x00


	//----- nvinfo : EIATTR_KPARAM_INFO
	.align		4
.L_60:
        /*0038*/ 	.byte	0x04, 0x17
        /*003a*/ 	.short	(.L_62 - .L_61)
.L_61:
        /*003c*/ 	.word	0x00000000
        /*0040*/ 	.short	0x001c
        /*0042*/ 	.short	0x00c9
        /*0044*/ 	.byte	0x00, 0xf0, 0x05, 0x00


	//----- nvinfo : EIATTR_KPARAM_INFO
	.align		4
.L_62:
        /*0048*/ 	.byte	0x04, 0x17
        /*004a*/ 	.short	(.L_64 - .L_63)
.L_63:
        /*004c*/ 	.word	0x00000000
        /*0050*/ 	.short	0x001b
        /*0052*/ 	.short	0x00c8
        /*0054*/ 	.byte	0x00, 0xf0, 0x05, 0x00


	//----- nvinfo : EIATTR_KPARAM_INFO
	.align		4
.L_64:
        /*0058*/ 	.byte	0x04, 0x17
        /*005a*/ 	.short	(.L_66 - .L_65)
.L_65:
        /*005c*/ 	.word	0x00000000
        /*0060*/ 	.short	0x001a
        /*0062*/ 	.short	0x00c6
        /*0064*/ 	.byte	0x00, 0xf0, 0x09, 0x00


	//----- nvinfo : EIATTR_KPARAM_INFO
	.align		4
.L_66:
        /*0068*/ 	.byte	0x04, 0x17
        /*006a*/ 	.short	(.L_68 - .L_67)
.L_67:
        /*006c*/ 	.word	0x00000000
        /*0070*/ 	.short	0x0019
        /*0072*/ 	.short	0x00c4
        /*0074*/ 	.byte	0x00, 0xf0, 0x09, 0x00


	//----- nvinfo : EIATTR_KPARAM_INFO
	.align		4
.L_68:
        /*0078*/ 	.byte	0x04, 0x17
        /*007a*/ 	.short	(.L_70 - .L_69)
.L_69:
        /*007c*/ 	.word	0x00000000
        /*0080*/ 	.short	0x0018
        /*0082*/ 	.short	0x00c0
        /*0084*/ 	.byte	0x00, 0xf0, 0x11, 0x00


	//----- nvinfo : EIATTR_KPARAM_INFO
	.align		4
.L_70:
        /*0088*/ 	.byte	0x04, 0x17
        /*008a*/ 	.short	(.L_72 - .L_71)
.L_71:
        /*008c*/ 	.word	0x00000000
        /*0090*/ 	.short	0x0017
        /*0092*/ 	.short	0x00b8
        /*0094*/ 	.byte	0x00, 0xf5, 0x21, 0x00


	//----- nvinfo : EIATTR_KPARAM_INFO
	.align		4
.L_72:
        /*0098*/ 	.byte	0x04, 0x17
        /*009a*/ 	.short	(.L_74 - .L_73)
.L_73:
        /*009c*/ 	.word	0x00000000
        /*00a0*/ 	.short	0x0016
        /*00a2*/ 	.short	0x00b0
        /*00a4*/ 	.byte	0x00, 0xf5, 0x21, 0x00


	//----- nvinfo : EIATTR_KPARAM_INFO
	.align		4
.L_74:
        /*00a8*/ 	.byte	0x04, 0x17
        /*00aa*/ 	.short	(.L_76 - .L_75)
.L_75:
        /*00ac*/ 	.word	0x00000000
        /*00b0*/ 	.short	0x0015
        /*00b2*/ 	.short	0x00a8
        /*00b4*/ 	.byte	0x00, 0xf5, 0x21, 0x00


	//----- nvinfo : EIATTR_KPARAM_INFO
	.align		4
.L_76:
        /*00b8*/ 	.byte	0x04, 0x17
        /*00ba*/ 	.short	(.L_78 - .L_77)
.L_77:
        /*00bc*/ 	.word	0x00000000
        /*00c0*/ 	.short	0x0014
        /*00c2*/ 	.short	0x00a0
        /*00c4*/ 	.byte	0x00, 0xf5, 0x21, 0x00


	//----- nvinfo : EIATTR_KPARAM_INFO
	.align		4
.L_78:
        /*00c8*/ 	.byte	0x04, 0x17
        /*00ca*/ 	.short	(.L_80 - .L_79)
.L_79:
        /*00cc*/ 	.word	0x00000000
        /*00d0*/ 	.short	0x0013
        /*00d2*/ 	.short	0x0098
        /*00d4*/ 	.byte	0x00, 0xf5, 0x21, 0x00


	//----- nvinfo : EIATTR_KPARAM_INFO
	.align		4
.L_80:
        /*00d8*/ 	.byte	0x04, 0x17
        /*00da*/ 	.short	(.L_82 - .L_81)
.L_81:
        /*00dc*/ 	.word	0x00000000
        /*00e0*/ 	.short	0x0012
        /*00e2*/ 	.short	0x0090
        /*00e4*/ 	.byte	0x00, 0xf5, 0x21, 0x00


	//----- nvinfo : EIATTR_KPARAM_INFO
	.align		4
.L_82:
        /*00e8*/ 	.byte	0x04, 0x17
        /*00ea*/ 	.short	(.L_84 - .L_83)
.L_83:
        /*00ec*/ 	.word	0x00000000
        /*00f0*/ 	.short	0x0011
        /*00f2*/ 	.short	0x0088
        /*00f4*/ 	.byte	0x00, 0xf5, 0x21, 0x00


	//----- nvinfo : EIATTR_KPARAM_INFO
	.align		4
.L_84:
        /*00f8*/ 	.byte	0x04, 0x17
        /*00fa*/ 	.short	(.L_86 - .L_85)
.L_85:
        /*00fc*/ 	.word	0x00000000
        /*0100*/ 	.short	0x0010
        /*0102*/ 	.short	0x0080
        /*0104*/ 	.byte	0x00, 0xf5, 0x21, 0x00


	//----- nvinfo : EIATTR_KPARAM_INFO
	.align		4
.L_86:
        /*0108*/ 	.byte	0x04, 0x17
        /*010a*/ 	.short	(.L_88 - .L_87)
.L_87:
        /*010c*/ 	.word	0x00000000
        /*0110*/ 	.short	0x000f
        /*0112*/ 	.short	0x0078
        /*0114*/ 	.byte	0x00, 0xf5, 0x21, 0x00


	//----- nvinfo : EIATTR_KPARAM_INFO
	.align		4
.L_88:
        /*0118*/ 	.byte	0x04, 0x17
        /*011a*/ 	.short	(.L_90 - .L_89)
.L_89:
        /*011c*/ 	.word	0x00000000
        /*0120*/ 	.short	0x000e
        /*0122*/ 	.short	0x0070
        /*0124*/ 	.byte	0x00, 0xf5, 0x21, 0x00


	//----- nvinfo : EIATTR_KPARAM_INFO
	.align		4
.L_90:
        /*0128*/ 	.byte	0x04, 0x17
        /*012a*/ 	.short	(.L_92 - .L_91)
.L_91:
        /*012c*/ 	.word	0x00000000
        /*0130*/ 	.short	0x000d
        /*0132*/ 	.short	0x0068
        /*0134*/ 	.byte	0x00, 0xf5, 0x21, 0x00


	//----- nvinfo : EIATTR_KPARAM_INFO
	.align		4
.L_92:
        /*0138*/ 	.byte	0x04, 0x17
        /*013a*/ 	.short	(.L_94 - .L_93)
.L_93:
        /*013c*/ 	.word	0x00000000
        /*0140*/ 	.short	0x000c
        /*0142*/ 	.short	0x0060
        /*0144*/ 	.byte	0x00, 0xf5, 0x21, 0x00


	//----- nvinfo : EIATTR_KPARAM_INFO
	.align		4
.L_94:
        /*0148*/ 	.byte	0x04, 0x17
        /*014a*/ 	.short	(.L_96 - .L_95)
.L_95:
        /*014c*/ 	.word	0x00000000
        /*0150*/ 	.short	0x000b
        /*0152*/ 	.short	0x0058
        /*0154*/ 	.byte	0x00, 0xf5, 0x21, 0x00


	//----- nvinfo : EIATTR_KPARAM_INFO
	.align		4
.L_96:
        /*0158*/ 	.byte	0x04, 0x17
        /*015a*/ 	.short	(.L_98 - .L_97)
.L_97:
        /*015c*/ 	.word	0x00000000
        /*0160*/ 	.short	0x000a
        /*0162*/ 	.short	0x0050
        /*0164*/ 	.byte	0x00, 0xf5, 0x21, 0x00


	//----- nvinfo : EIATTR_KPARAM_INFO
	.align		4
.L_98:
        /*0168*/ 	.byte	0x04, 0x17
        /*016a*/ 	.short	(.L_100 - .L_99)
.L_99:
        /*016c*/ 	.word	0x00000000
        /*0170*/ 	.short	0x0009
        /*0172*/ 	.short	0x0048
        /*0174*/ 	.byte	0x00, 0xf5, 0x21, 0x00


	//----- nvinfo : EIATTR_KPARAM_INFO
	.align		4
.L_100:
        /*0178*/ 	.byte	0x04, 0x17
        /*017a*/ 	.short	(.L_102 - .L_101)
.L_101:
        /*017c*/ 	.word	0x00000000
        /*0180*/ 	.short	0x0008
        /*0182*/ 	.short	0x0040
        /*0184*/ 	.byte	0x00, 0xf5, 0x21, 0x00


	//----- nvinfo : EIATTR_KPARAM_INFO
	.align		4
.L_102:
        /*0188*/ 	.byte	0x04, 0x17
        /*018a*/ 	.short	(.L_104 - .L_103)
.L_103:
        /*018c*/ 	.word	0x00000000
        /*0190*/ 	.short	0x0007
        /*0192*/ 	.short	0x0038
        /*0194*/ 	.byte	0x00, 0xf5, 0x21, 0x00


	//----- nvinfo : EIATTR_KPARAM_INFO
	.align		4
.L_104:
        /*0198*/ 	.byte	0x04, 0x17
        /*019a*/ 	.short	(.L_106 - .L_105)
.L_105:
        /*019c*/ 	.word	0x00000000
        /*01a0*/ 	.short	0x0006
        /*01a2*/ 	.short	0x0030
        /*01a4*/ 	.byte	0x00, 0xf5, 0x21, 0x00


	//----- nvinfo : EIATTR_KPARAM_INFO
	.align		4
.L_106:
        /*01a8*/ 	.byte	0x04, 0x17
        /*01aa*/ 	.short	(.L_108 - .L_107)
.L_107:
        /*01ac*/ 	.word	0x00000000
        /*01b0*/ 	.short	0x0005
        /*01b2*/ 	.short	0x0028
        /*01b4*/ 	.byte	0x00, 0xf5, 0x21, 0x00


	//----- nvinfo : EIATTR_KPARAM_INFO
	.align		4
.L_108:
        /*01b8*/ 	.byte	0x04, 0x17
        /*01ba*/ 	.short	(.L_110 - .L_109)
.L_109:
        /*01bc*/ 	.word	0x00000000
        /*01c0*/ 	.short	0x0004
        /*01c2*/ 	.short	0x0020
        /*01c4*/ 	.byte	0x00, 0xf5, 0x21, 0x00


	//----- nvinfo : EIATTR_KPARAM_INFO
	.align		4
.L_110:
        /*01c8*/ 	.byte	0x04, 0x17
        /*01ca*/ 	.short	(.L_112 - .L_111)
.L_111:
        /*01cc*/ 	.word	0x00000000
        /*01d0*/ 	.short	0x0003
        /*01d2*/ 	.short	0x0018
        /*01d4*/ 	.byte	0x00, 0xf5, 0x21, 0x00


	//----- nvinfo : EIATTR_KPARAM_INFO
	.align		4
.L_112:
        /*01d8*/ 	.byte	0x04, 0x17
        /*01da*/ 	.short	(.L_114 - .L_113)
.L_113:
        /*01dc*/ 	.word	0x00000000
        /*01e0*/ 	.short	0x0002
        /*01e2*/ 	.short	0x0010
        /*01e4*/ 	.byte	0x00, 0xf5, 0x21, 0x00


	//----- nvinfo : EIATTR_KPARAM_INFO
	.align		4
.L_114:
        /*01e8*/ 	.byte	0x04, 0x17
        /*01ea*/ 	.short	(.L_116 - .L_115)
.L_115:
        /*01ec*/ 	.word	0x00000000
        /*01f0*/ 	.short	0x0001
        /*01f2*/ 	.short	0x0008
        /*01f4*/ 	.byte	0x00, 0xf5, 0x21, 0x00


	//----- nvinfo : EIATTR_KPARAM_INFO
	.align		4
.L_116:
        /*01f8*/ 	.byte	0x04, 0x17
        /*01fa*/ 	.short	(.L_118 - .L_117)
.L_117:
        /*01fc*/ 	.word	0x00000000
        /*0200*/ 	.short	0x0000
        /*0202*/ 	.short	0x0000
        /*0204*/ 	.byte	0x00, 0xf5, 0x21, 0x00


	//----- nvinfo : EIATTR_SPARSE_MMA_MASK
	.align		4
.L_118:
        /*0208*/ 	.byte	0x03, 0x50
        /*020a*/ 	.short	0x0000


	//----- nvinfo : EIATTR_MAXREG_COUNT
	.align		4
        /*020c*/ 	.byte	0x03, 0x1b
        /*020e*/ 	.short	0x00ff


	//----- nvinfo : EIATTR_MERCURY_ISA_VERSION
	.align		4
        /*0210*/ 	.byte	0x03, 0x5f
        /*0212*/ 	.short	0x0101


	//----- nvinfo : EIATTR_VRC_CTA_INIT_COUNT
	.align		4
        /*0214*/ 	.byte	0x02, 0x4a
	.zero		1
	.zero		1


	//----- nvinfo : EIATTR_EXIT_INSTR_OFFSETS
	.align		4
        /*0218*/ 	.byte	0x04, 0x1c
        /*021a*/ 	.short	(.L_120 - .L_119)


	//   ....[0]....
.L_119:
        /*021c*/ 	.word	0x00000070


	//   ....[1]....
        /*0220*/ 	.word	0x00004ba0


	//----- nvinfo : EIATTR_CRS_STACK_SIZE
	.align		4
.L_120:
        /*0224*/ 	.byte	0x04, 0x1e
        /*0226*/ 	.short	(.L_122 - .L_121)
.L_121:
        /*0228*/ 	.word	0x00000000


	//----- nvinfo : EIATTR_CBANK_PARAM_SIZE
	.align		4
.L_122:
        /*022c*/ 	.byte	0x03, 0x19
        /*022e*/ 	.short	0x00e0


	//----- nvinfo : EIATTR_PARAM_CBANK
	.align		4
        /*0230*/ 	.byte	0x04, 0x0a
        /*0232*/ 	.short	(.L_124 - .L_123)
	.align		4
.L_123:
        /*0234*/ 	.word	index@(.nv.constant0._Z14neurons_kernelPfS_S_S_S_S_S_S_S_S_S_S_S_PKfS1_S1_S_S_PKdS3_S3_PbPKtPtissbbjid)
        /*0238*/ 	.short	0x0380
        /*023a*/ 	.short	0x00e0


	//----- nvinfo : EIATTR_SW_WAR
	.align		4
.L_124:
        /*023c*/ 	.byte	0x04, 0x36
        /*023e*/ 	.short	(.L_126 - .L_125)
.L_125:
        /*0240*/ 	.word	0x00000008
.L_126:


//--------------------- .nv.callgraph             --------------------------
	.section	.nv.callgraph,"",@"SHT_CUDA_CALLGRAPH"
	.align	4
	.sectionentsize	8
	.align		4
        /*0000*/ 	.word	0x00000000
	.align		4
        /*0004*/ 	.word	0xffffffff
	.align		4
        /*0008*/ 	.word	0x00000000
	.align		4
        /*000c*/ 	.word	0xfffffffe
	.align		4
        /*0010*/ 	.word	0x00000000
	.align		4
        /*0014*/ 	.word	0xfffffffd
	.align		4
        /*0018*/ 	.word	0x00000000
	.align		4
        /*001c*/ 	.word	0xfffffffc


//--------------------- .nv.constant4             --------------------------
	.section	.nv.constant4,"a",@progbits
	.align	8
	.align		8
.nv.constant4:
        /*0000*/ 	.dword	precalc_xorwow_matrix
	.align		8
        /*0008*/ 	.dword	precalc_xorwow_offset_matrix
	.align		8
        /*0010*/ 	.dword	mrg32k3aM1
	.align		8
        /*0018*/ 	.dword	mrg32k3aM2
	.align		8
        /*0020*/ 	.dword	mrg32k3aM1SubSeq
	.align		8
        /*0028*/ 	.dword	mrg32k3aM2SubSeq
	.align		8
        /*0030*/ 	.dword	mrg32k3aM1Seq
	.align		8
        /*0038*/ 	.dword	mrg32k3aM2Seq


//--------------------- .nv.constant3             --------------------------
	.section	.nv.constant3,"a",@progbits
	.align	8
.nv.constant3:
	.type		__cr_lgamma_table,@object
	.size		__cr_lgamma_table,(.L_8 - __cr_lgamma_table)
__cr_lgamma_table:
        /*0000*/ 	.byte	0x00, 0x00, 0x00, 0x00, 0x00, 0x00, 0x00, 0x00, 0x00, 0x00, 0x00, 0x00, 0x00, 0x00, 0x00, 0x00
        /*0010*/ 	.byte	0xef, 0x39, 0xfa, 0xfe, 0x42, 0x2e, 0xe6, 0x3f, 0x02, 0x20, 0x2a, 0xfa, 0x0b, 0xab, 0xfc, 0x3f
        /*0020*/ 	.byte	0xf9, 0x2c, 0x92, 0x7c, 0xa7, 0x6c, 0x09, 0x40, 0xc9, 0x79, 0x44, 0x3c, 0x64, 0x26, 0x13, 0x40
        /*0030*/ 	.byte	0xca, 0x01, 0xcf, 0x3a, 0x27, 0x51, 0x1a, 0x40, 0x30, 0xcc, 0x2d, 0xf3, 0xe1, 0x0c, 0x21, 0x40
        /*0040*/ 	.byte	0x0d, 0xb7, 0xfc, 0x82, 0x8e, 0x35, 0x25, 0x40
.L_8:


//--------------------- .text._Z15synapses_kernelPKbPfS1_PKiS3_S3_PiPKfi --------------------------
	.section	.text._Z15synapses_kernelPKbPfS1_PKiS3_S3_PiPKfi,"ax",@progbits
	.align	128
        .global         _Z15synapses_kernelPKbPfS1_PKiS3_S3_PiPKfi
        .type           _Z15synapses_kernelPKbPfS1_PKiS3_S3_PiPKfi,@function
        .size           _Z15synapses_kernelPKbPfS1_PKiS3_S3_PiPKfi,(.L_x_94 - _Z15synapses_kernelPKbPfS1_PKiS3_S3_PiPKfi)
        .other          _Z15synapses_kernelPKbPfS1_PKiS3_S3_PiPKfi,@"STO_CUDA_ENTRY STV_DEFAULT"
_Z15synapses_kernelPKbPfS1_PKiS3_S3_PiPKfi:
.text._Z15synapses_kernelPKbPfS1_PKiS3_S3_PiPKfi:
[----:B------:R-:W-:Y:S01]  /*0000*/  LDC R1, c[0x0][0x37c] ;  /* 0x0000df00ff017b82 */ /* 0x000fe20000000800 */
[----:B------:R-:W0:Y:S07]  /*0010*/  S2R R19, SR_TID.X ;  /* 0x0000000000137919 */ /* 0x000e2e0000002100 */
[----:B------:R-:W0:Y:S01]  /*0020*/  S2UR UR4, SR_CTAID.X ;  /* 0x00000000000479c3 */ /* 0x000e220000002500 */
[----:B------:R-:W1:Y:S07]  /*0030*/  LDCU UR5, c[0x0][0x3c0] ;  /* 0x00007800ff0577ac */ /* 0x000e6e0008000800 */
[----:B------:R-:W0:Y:S02]  /*0040*/  LDC R0, c[0x0][0x360] ;  /* 0x0000d800ff007b82 */ /* 0x000e240000000800 */
[----:B0-----:R-:W-:-:S05]  /*0050*/  IMAD R19, R0, UR4, R19 ;  /* 0x0000000400137c24 */ /* 0x001fca000f8e0213 */
[----:B-1----:R-:W-:-:S13]  /*0060*/  ISETP.GE.AND P0, PT, R19, UR5, PT ;  /* 0x0000000513007c0c */ /* 0x002fda000bf06270 */
[----:B------:R-:W-:Y:S05]  /*0070*/  @P0 EXIT ;  /* 0x000000000000094d */ /* 0x000fea0003800000 */
[----:B------:R-:W0:Y:S01]  /*0080*/  LDC.64 R2, c[0x0][0x3a0] ;  /* 0x0000e800ff027b82 */ /* 0x000e220000000a00 */
[----:B------:R-:W1:Y:S01]  /*0090*/  LDCU UR4, c[0x0][0x370] ;  /* 0x00006e00ff0477ac */ /* 0x000e620008000800 */
[----:B------:R-:W2:Y:S06]  /*00a0*/  LDCU.64 UR6, c[0x0][0x358] ;  /* 0x00006b00ff0677ac */ /* 0x000eac0008000a00 */
[----:B------:R-:W3:Y:S01]  /*00b0*/  LDC.64 R4, c[0x0][0x3b0] ;  /* 0x0000ec00ff047b82 */ /* 0x000ee20000000a00 */
[----:B------:R-:W4:Y:S01]  /*00c0*/  LDCU UR5, c[0x0][0x3c0] ;  /* 0x00007800ff0577ac */ /* 0x000f220008000800 */
[----:B------:R-:W0:Y:S06]  /*00d0*/  LDCU.64 UR8, c[0x0][0x380] ;  /* 0x00007000ff0877ac */ /* 0x000e2c0008000a00 */
[----:B------:R-:W0:Y:S01]  /*00e0*/  LDC.64 R6, c[0x0][0x398] ;  /* 0x0000e600ff067b82 */ /* 0x000e220000000a00 */
[----:B-1----:R-:W-:-:S07]  /*00f0*/  IMAD R0, R0, UR4, RZ ;  /* 0x0000000400007c24 */ /* 0x002fce000f8e02ff */
[----:B------:R-:W1:Y:S08]  /*0100*/  LDC.64 R8, c[0x0][0x3a8] ;  /* 0x0000ea00ff087b82 */ /* 0x000e700000000a00 */
[----:B------:R-:W0:Y:S08]  /*0110*/  LDC.64 R10, c[0x0][0x3b8] ;  /* 0x0000ee00ff0a7b82 */ /* 0x000e300000000a00 */
[----:B------:R-:W0:Y:S08]  /*0120*/  LDC.64 R12, c[0x0][0x388] ;  /* 0x0000e200ff0c7b82 */ /* 0x000e300000000a00 */
[----:B--2-4-:R-:W0:Y:S02]  /*0130*/  LDC.64 R14, c[0x0][0x390] ;  /* 0x0000e400ff0e7b82 */ /* 0x014e240000000a00 */
.L_x_7:
[----:B--23--:R-:W-:-:S05]  /*0140*/  IMAD.WIDE R16, R19, 0x4, R4 ;  /* 0x0000000413107825 */ /* 0x00cfca00078e0204 */
[----:B------:R-:W2:Y:S01]  /*0150*/  LDG.E R27, desc[UR6][R16.64] ;  /* 0x00000006101b7981 */ /* 0x000ea2000c1e1900 */
[-C--:B------:R-:W-:Y:S01]  /*0160*/  MOV R21, R19.reuse ;  /* 0x0000001300157202 */ /* 0x080fe20000000f00 */
[----:B------:R-:W-:Y:S01]  /*0170*/  BSSY.RECONVERGENT B0, `(.L_x_0) ;  /* 0x0000010000007945 */ /* 0x000fe20003800200 */
[----:B------:R-:W-:-:S04]  /*0180*/  IADD3 R19, PT, PT, R0, R19, RZ ;  /* 0x0000001300137210 */ /* 0x000fc80007ffe0ff */
[----:B------:R-:W-:Y:S02]  /*0190*/  ISETP.GE.AND P0, PT, R19, UR5, PT ;  /* 0x0000000513007c0c */ /* 0x000fe4000bf06270 */
[----:B--2---:R-:W-:-:S13]  /*01a0*/  ISETP.NE.AND P1, PT, R27, -0x1, PT ;  /* 0xffffffff1b00780c */ /* 0x004fda0003f25270 */
[----:B0-----:R-:W-:Y:S05]  /*01b0*/  @P1 BRA `(.L_x_1) ;  /* 0x00000000002c1947 */ /* 0x001fea0003800000 */
[----:B0-----:R-:W-:-:S06]  /*01c0*/  IMAD.WIDE R22, R21, 0x4, R6 ;  /* 0x0000000415167825 */ /* 0x001fcc00078e0206 */
[----:B------:R-:W2:Y:S02]  /*01d0*/  LDG.E R22, desc[UR6][R22.64] ;  /* 0x0000000616167981 */ /* 0x000ea4000c1e1900 */
[----:B--2---:R-:W-:-:S04]  /*01e0*/  IADD3 R24, P1, PT, R22, UR8, RZ ;  /* 0x0000000816187c10 */ /* 0x004fc8000ff3e0ff */
[----:B------:R-:W-:-:S05]  /*01f0*/  LEA.HI.X.SX32 R25, R22, UR9, 0x1, P1 ;  /* 0x0000000916197c11 */ /* 0x000fca00088f0eff */
[----:B------:R-:W2:Y:S01]  /*0200*/  LDG.E.U8 R24, desc[UR6][R24.64] ;  /* 0x0000000618187981 */ /* 0x000ea2000c1e1100 */
[----:B------:R-:W-:Y:S02]  /*0210*/  MOV R27, 0xffffffff ;  /* 0xffffffff001b7802 */ /* 0x000fe40000000f00 */
[----:B--2---:R-:W-:-:S13]  /*0220*/  ISETP.NE.AND P1, PT, R24, RZ, PT ;  /* 0x000000ff1800720c */ /* 0x004fda0003f25270 */
[----:B------:R-:W-:Y:S05]  /*0230*/  @!P1 BRA `(.L_x_1) ;  /* 0x00000000000c9947 */ /* 0x000fea0003800000 */
[----:B-1----:R-:W-:-:S05]  /*0240*/  IMAD.WIDE R22, R21, 0x4, R8 ;  /* 0x0000000415167825 */ /* 0x002fca00078e0208 */
[----:B------:R-:W2:Y:S04]  /*0250*/  LDG.E R27, desc[UR6][R22.64] ;  /* 0x00000006161b7981 */ /* 0x000ea8000c1e1900 */
[----:B--2---:R2:W-:Y:S02]  /*0260*/  STG.E desc[UR6][R16.64], R27 ;  /* 0x0000001b10007986 */ /* 0x0045e4000c101906 */
.L_x_1:
[----:B0-----:R-:W-:Y:S05]  /*0270*/  BSYNC.RECONVERGENT B0 ;  /* 0x0000000000007941 */ /* 0x001fea0003800200 */
.L_x_0:
[----:B------:R-:W-:Y:S01]  /*0280*/  ISETP.NE.AND P1, PT, R27, RZ, PT ;  /* 0x000000ff1b00720c */ /* 0x000fe20003f25270 */
[----:B------:R-:W-:-:S12]  /*0290*/  BSSY.RECONVERGENT B0, `(.L_x_2) ;  /* 0x0000015000007945 */ /* 0x000fd80003800200 */
[----:B------:R-:W-:Y:S05]  /*02a0*/  @P1 BRA `(.L_x_3) ;  /* 0x00000000004c1947 */ /* 0x000fea0003800000 */
[----:B------:R-:W-:-:S05]  /*02b0*/  IMAD.WIDE R22, R21, 0x4, R10 ;  /* 0x0000000415167825 */ /* 0x000fca00078e020a */
[----:B------:R-:W3:Y:S01]  /*02c0*/  LDG.E R25, desc[UR6][R22.64] ;  /* 0x0000000616197981 */ /* 0x000ee2000c1e1900 */
[----:B------:R-:W-:Y:S01]  /*02d0*/  BSSY.RECONVERGENT B1, `(.L_x_4) ;  /* 0x000000d000017945 */ /* 0x000fe20003800200 */
[----:B---3--:R-:W-:-:S13]  /*02e0*/  FSETP.GE.AND P1, PT, R25, RZ, PT ;  /* 0x000000ff1900720b */ /* 0x008fda0003f26000 */
[----:B------:R-:W-:Y:S05]  /*02f0*/  @!P1 BRA `(.L_x_5) ;  /* 0x0000000000149947 */ /* 0x000fea0003800000 */
[----:B------:R-:W-:-:S06]  /*0300*/  IMAD.WIDE R20, R21, 0x4, R2 ;  /* 0x0000000415147825 */ /* 0x000fcc00078e0202 */
[----:B------:R-:W3:Y:S02]  /*0310*/  LDG.E R21, desc[UR6][R20.64] ;  /* 0x0000000614157981 */ /* 0x000ee4000c1e1900 */
[----:B---3--:R-:W-:-:S05]  /*0320*/  IMAD.WIDE R22, R21, 0x4, R12 ;  /* 0x0000000415167825 */ /* 0x008fca00078e020c */
[----:B------:R0:W-:Y:S01]  /*0330*/  REDG.E.ADD.F32.FTZ.RN.STRONG.GPU desc[UR6][R22.64], R25 ;  /* 0x00000019160079a6 */ /* 0x0001e2000c12f306 */
[----:B------:R-:W-:Y:S05]  /*0340*/  BRA `(.L_x_6) ;  /* 0x0000000000147947 */ /* 0x000fea0003800000 */
.L_x_5:
[----:B------:R-:W-:-:S05]  /*0350*/  IMAD.WIDE R22, R21, 0x4, R2 ;  /* 0x0000000415167825 */ /* 0x000fca00078e0202 */
[----:B------:R-:W3:Y:S01]  /*0360*/  LDG.E R21, desc[UR6][R22.64] ;  /* 0x0000000616157981 */ /* 0x000ee2000c1e1900 */
[----:B------:R-:W-:Y:S01]  /*0370*/  FADD R25, -R25, -RZ ;  /* 0x800000ff19197221 */ /* 0x000fe20000000100 */
[----:B---3--:R-:W-:-:S05]  /*0380*/  IMAD.WIDE R20, R21, 0x4, R14 ;  /* 0x0000000415147825 */ /* 0x008fca00078e020e */
[----:B------:R3:W-:Y:S02]  /*0390*/  REDG.E.ADD.F32.FTZ.RN.STRONG.GPU desc[UR6][R20.64], R25 ;  /* 0x00000019140079a6 */ /* 0x0007e4000c12f306 */
.L_x_6:
[----:B------:R-:W-:Y:S05]  /*03a0*/  BSYNC.RECONVERGENT B1 ;  /* 0x0000000000017941 */ /* 0x000fea0003800200 */
.L_x_4:
[----:B---3--:R-:W-:Y:S01]  /*03b0*/  IMAD.MOV.U32 R21, RZ, RZ, -0x1 ;  /* 0xffffffffff157424 */ /* 0x008fe200078e00ff */
[----:B--2---:R-:W-:-:S04]  /*03c0*/  MOV R27, 0xffffffff ;  /* 0xffffffff001b7802 */ /* 0x004fc80000000f00 */
[----:B------:R3:W-:Y:S03]  /*03d0*/  STG.E desc[UR6][R16.64], R21 ;  /* 0x0000001510007986 */ /* 0x0007e6000c101906 */
.L_x_3:
[----:B------:R-:W-:Y:S05]  /*03e0*/  BSYNC.RECONVERGENT B0 ;  /* 0x0000000000007941 */ /* 0x000fea0003800200 */
.L_x_2:
[----:B------:R-:W-:-:S13]  /*03f0*/  ISETP.GE.AND P1, PT, R27, 0x1, PT ;  /* 0x000000011b00780c */ /* 0x000fda0003f26270 */
[----:B--2---:R-:W-:-:S05]  /*0400*/  @P1 VIADD R27, R27, 0xffffffff ;  /* 0xffffffff1b1b1836 */ /* 0x004fca0000000000 */
[----:B------:R2:W-:Y:S01]  /*0410*/  @P1 STG.E desc[UR6][R16.64], R27 ;  /* 0x0000001b10001986 */ /* 0x0005e2000c101906 */
[----:B------:R-:W-:Y:S05]  /*0420*/  @!P0 BRA `(.L_x_7) ;  /* 0xfffffffc00448947 */ /* 0x000fea000383ffff */
[----:B------:R-:W-:Y:S05]  /*0430*/  EXIT ;  /* 0x000000000000794d */ /* 0x000fea0003800000 */
.L_x_8:
[----:B------:R-:W-:-:S00]  /*0440*/  BRA `(.L_x_8) ;  /* 0xfffffffc00fc7947 */ /* 0x000fc0000383ffff */
[----:B------:R-:W-:-:S00]  /*0450*/  NOP ;  /* 0x0000000000007918 */ /* 0x000fc00000000000 */
        /* <DEDUP_REMOVED lines=10> */
.L_x_94:


//--------------------- .text._Z14neurons_kernelPfS_S_S_S_S_S_S_S_S_S_S_S_PKfS1_S1_S_S_PKdS3_S3_PbPKtPtissbbjid --------------------------
	.section	.text._Z14neurons_kernelPfS_S_S_S_S_S_S_S_S_S_S_S_PKfS1_S1_S_S_PKdS3_S3_PbPKtPtissbbjid,"ax",@progbits
	.align	128
        .global         _Z14neurons_kernelPfS_S_S_S_S_S_S_S_S_S_S_S_PKfS1_S1_S_S_PKdS3_S3_PbPKtPtissbbjid
        .type           _Z14neurons_kernelPfS_S_S_S_S_S_S_S_S_S_S_S_PKfS1_S1_S_S_PKdS3_S3_PbPKtPtissbbjid,@function
        .size           _Z14neurons_kernelPfS_S_S_S_S_S_S_S_S_S_S_S_PKfS1_S1_S_S_PKdS3_S3_PbPKtPtissbbjid,(.L_x_93 - _Z14neurons_kernelPfS_S_S_S_S_S_S_S_S_S_S_S_PKfS1_S1_S_S_PKdS3_S3_PbPKtPtissbbjid)
        .other          _Z14neurons_kernelPfS_S_S_S_S_S_S_S_S_S_S_S_PKfS1_S1_S_S_PKdS3_S3_PbPKtPtissbbjid,@"STO_CUDA_ENTRY STV_DEFAULT"
_Z14neurons_kernelPfS_S_S_S_S_S_S_S_S_S_S_S_PKfS1_S1_S_S_PKdS3_S3_PbPKtPtissbbjid:
.text._Z14neurons_kernelPfS_S_S_S_S_S_S_S_S_S_S_S_PKfS1_S1_S_S_PKdS3_S3_PbPKtPtissbbjid:
        /* <DEDUP_REMOVED lines=8> */
[----:B------:R-:W0:Y:S01]  /*0080*/  LDCU UR6, c[0x0][0x44c] ;  /* 0x00008980ff0677ac */ /* 0x000e220008000800 */
[----:B------:R-:W1:Y:S01]  /*0090*/  LDCU UR8, c[0x0][0x370] ;  /* 0x00006e00ff0877ac */ /* 0x000e620008000800 */
[----:B------:R-:W2:Y:S01]  /*00a0*/  LDCU.64 UR10, c[0x0][0x358] ;  /* 0x00006b00ff0a77ac */ /* 0x000ea20008000a00 */
[----:B------:R-:W3:Y:S01]  /*00b0*/  LDCU.64 UR18, c[0x0][0x458] ;  /* 0x00008b00ff1277ac */ /* 0x000ee20008000a00 */
[----:B------:R-:W4:Y:S01]  /*00c0*/  LDCU UR15, c[0x0][0x440] ;  /* 0x00008800ff0f77ac */ /* 0x000f220008000800 */
[----:B0-----:R-:W-:Y:S01]  /*00d0*/  UIMAD.WIDE.U32 UR4, UR6, 0x51eb851f, URZ ;  /* 0x51eb851f060478a5 */ /* 0x001fe2000f8e00ff */
[----:B-1----:R-:W-:Y:S01]  /*00e0*/  IMAD R4, R4, UR8, RZ ;  /* 0x0000000804047c24 */ /* 0x002fe2000f8e02ff */
[----:B------:R-:W0:Y:S02]  /*00f0*/  LDCU.U16 UR9, c[0x0][0x444] ;  /* 0x00008880ff0977ac */ /* 0x000e240008000400 */
[----:B------:R-:W-:Y:S01]  /*0100*/  USHF.R.U32.HI UR5, URZ, 0x4, UR5 ;  /* 0x00000004ff057899 */ /* 0x000fe20008011605 */
[----:B------:R-:W1:Y:S01]  /*0110*/  LDCU.U8 UR14, c[0x0][0x448] ;  /* 0x00008900ff0e77ac */ /* 0x000e620008000000 */
[----:B------:R-:W0:Y:S01]  /*0120*/  LDCU.64 UR12, c[0x0][0x428] ;  /* 0x00008500ff0c77ac */ /* 0x000e220008000a00 */
[----:B------:R-:W-:-:S02]  /*0130*/  ULOP3.LUT UR7, UR6, 0x3, URZ, 0xc0, !UPT ;  /* 0x0000000306077892 */ /* 0x000fc4000f8ec0ff */
[----:B--234-:R-:W-:-:S12]  /*0140*/  UIMAD UR5, UR5, -0x32, UR6 ;  /* 0xffffffce050578a4 */ /* 0x01cfd8000f8e0206 */
.L_x_74:
[C---:B0-----:R-:W-:Y:S01]  /*0150*/  IADD3 R44, P0, PT, R5.reuse, UR12, RZ ;  /* 0x0000000c052c7c10 */ /* 0x041fe2000ff1e0ff */
[----:B------:R-:W0:Y:S01]  /*0160*/  LDC.64 R42, c[0x0][0x400] ;  /* 0x00010000ff2a7b82 */ /* 0x000e220000000a00 */
[C---:B------:R-:W-:Y:S01]  /*0170*/  IADD3 R0, PT, PT, R5.reuse, -0x79b, RZ ;  /* 0xfffff86505007810 */ /* 0x040fe20007ffe0ff */
[----:B------:R-:W-:Y:S01]  /*0180*/  BSSY.RECONVERGENT B0, `(.L_x_9) ;  /* 0x0000014000007945 */ /* 0x000fe20003800200 */
[----:B------:R-:W-:Y:S02]  /*0190*/  LEA.HI.X.SX32 R45, R5, UR13, 0x1, P0 ;  /* 0x0000000d052d7c11 */ /* 0x000fe400080f0eff */
[----:B------:R-:W-:-:S03]  /*01a0*/  ISETP.GT.U32.AND P0, PT, R0, 0xef, PT ;  /* 0x000000ef0000780c */ /* 0x000fc60003f04070 */
[----:B------:R2:W-:Y:S01]  /*01b0*/  STG.E.U8 desc[UR10][R44.64], RZ ;  /* 0x000000ff2c007986 */ /* 0x0005e2000c10110a */
[----:B0-----:R-:W-:-:S09]  /*01c0*/  IMAD.WIDE.U32 R6, R5, 0x4, R42 ;  /* 0x0000000405067825 */ /* 0x001fd200078e002a */
[----:B--2---:R-:W-:Y:S05]  /*01d0*/  @P0 BRA `(.L_x_10) ;  /* 0x0000000000380947 */ /* 0x004fea0003800000 */
[----:B------:R-:W0:Y:S02]  /*01e0*/  LDC R2, c[0x0][0x450] ;  /* 0x00011400ff027b82 */ /* 0x000e240000000800 */
[----:B0-----:R-:W-:-:S13]  /*01f0*/  ISETP.NE.AND P0, PT, R2, 0x2, PT ;  /* 0x000000020200780c */ /* 0x001fda0003f05270 */
[----:B------:R-:W-:Y:S05]  /*0200*/  @!P0 BRA `(.L_x_11) ;  /* 0x0000000000208947 */ /* 0x000fea0003800000 */
[----:B------:R-:W-:-:S05]  /*0210*/  PRMT R0, R5, 0x9910, RZ ;  /* 0x0000991005007816 */ /* 0x000fca00000000ff */
[----:B------:R-:W-:-:S05]  /*0220*/  IMAD R0, R0, -0x5555, RZ ;  /* 0xffffaaab00007824 */ /* 0x000fca00078e02ff */
[----:B------:R-:W-:-:S04]  /*0230*/  LOP3.LUT R0, R0, 0xffff, RZ, 0xc0, !PT ;  /* 0x0000ffff00007812 */ /* 0x000fc800078ec0ff */
[----:B------:R-:W-:-:S04]  /*0240*/  ISETP.GT.U32.AND P0, PT, R0, 0x5555, PT ;  /* 0x000055550000780c */ /* 0x000fc80003f04070 */
[----:B------:R-:W-:-:S13]  /*0250*/  ISETP.NE.OR P0, PT, R2, 0x1, P0 ;  /* 0x000000010200780c */ /* 0x000fda0000705670 */
[----:B------:R-:W-:Y:S05]  /*0260*/  @P0 BRA `(.L_x_10) ;  /* 0x0000000000140947 */ /* 0x000fea0003800000 */
[----:B------:R2:W-:Y:S01]  /*0270*/  STG.E desc[UR10][R6.64], RZ ;  /* 0x000000ff06007986 */ /* 0x0005e2000c10190a */
[----:B------:R-:W-:Y:S05]  /*0280*/  BRA `(.L_x_10) ;  /* 0x00000000000c7947 */ /* 0x000fea0003800000 */
.L_x_11:
[----:B------:R-:W-:-:S04]  /*0290*/  LOP3.LUT R0, R5, 0x1, RZ, 0xc0, !PT ;  /* 0x0000000105007812 */ /* 0x000fc800078ec0ff */
[----:B------:R-:W-:-:S13]  /*02a0*/  ISETP.NE.U32.AND P0, PT, R0, 0x1, PT ;  /* 0x000000010000780c */ /* 0x000fda0003f05070 */
[----:B------:R0:W-:Y:S02]  /*02b0*/  @P0 STG.E desc[UR10][R6.64], RZ ;  /* 0x000000ff06000986 */ /* 0x0001e4000c10190a */
.L_x_10:
[----:B-1----:R-:W-:Y:S05]  /*02c0*/  BSYNC.RECONVERGENT B0 ;  /* 0x0000000000007941 */ /* 0x002fea0003800200 */
.L_x_9:
[----:B------:R-:W-:Y:S01]  /*02d0*/  UPRMT UR4, UR9, 0x9910, URZ ;  /* 0x0000991009047896 */ /* 0x000fe200080000ff */
[C---:B------:R-:W-:Y:S01]  /*02e0*/  ISETP.GT.AND P0, PT, R5.reuse, 0x31, PT ;  /* 0x000000310500780c */ /* 0x040fe20003f04270 */
[----:B------:R-:W1:Y:S01]  /*02f0*/  LDC.64 R8, c[0x0][0x408] ;  /* 0x00010200ff087b82 */ /* 0x000e620000000a00 */
[----:B------:R-:W-:Y:S01]  /*0300*/  HFMA2 R22, -RZ, RZ, 0, 5.9604644775390625e-08 ;  /* 0x00000001ff167431 */ /* 0x000fe200000001ff */
[----:B------:R-:W-:Y:S02]  /*0310*/  IADD3 R27, PT, PT, R5, -0xd8b, RZ ;  /* 0xfffff275051b7810 */ /* 0x000fe40007ffe0ff */
[----:B------:R-:W-:Y:S01]  /*0320*/  ISETP.EQ.OR P0, PT, RZ, UR4, P0 ;  /* 0x00000004ff007c0c */ /* 0x000fe20008702670 */
[----:B------:R-:W-:Y:S01]  /*0330*/  UPRMT UR4, UR14, 0x8880, URZ ;  /* 0x000088800e047896 */ /* 0x000fe200080000ff */
[----:B------:R-:W-:Y:S02]  /*0340*/  ISETP.GT.U32.AND P1, PT, R27, 0xc15b, PT ;  /* 0x0000c15b1b00780c */ /* 0x000fe40003f24070 */
[----:B------:R-:W3:Y:S01]  /*0350*/  LDC.64 R2, c[0x0][0x388] ;  /* 0x0000e200ff027b82 */ /* 0x000ee20000000a00 */
[----:B------:R-:W-:-:S08]  /*0360*/  UISETP.NE.AND UP0, UPT, UR4, URZ, UPT ;  /* 0x000000ff0400728c */ /* 0x000fd0000bf05270 */
[----:B------:R4:W-:Y:S01]  /*0370*/  @!P0 STG.E.U8 desc[UR10][R44.64], R22 ;  /* 0x000000162c008986 */ /* 0x0009e2000c10110a */
[----:B------:R-:W-:Y:S01]  /*0380*/  ISETP.NE.OR P0, PT, RZ, UR5, P1 ;  /* 0x00000005ff007c0c */ /* 0x000fe20008f05670 */
[----:B------:R-:W-:-:S12]  /*0390*/  BRA.U UP0, `(.L_x_12) ;  /* 0x0000000100807547 */ /* 0x000fd8000b800000 */
[----:B------:R-:W5:Y:S01]  /*03a0*/  LDC.U16 R0, c[0x0][0x446] ;  /* 0x00011180ff007b82 */ /* 0x000f620000000400 */
[C---:B------:R-:W-:Y:S01]  /*03b0*/  ISETP.NE.AND P1, PT, R5.reuse, 0x12c, PT ;  /* 0x0000012c0500780c */ /* 0x040fe20003f25270 */
[----:B------:R-:W-:Y:S01]  /*03c0*/  IMAD.MOV.U32 R21, RZ, RZ, 0x1 ;  /* 0x00000001ff157424 */ /* 0x000fe200078e00ff */
[C---:B------:R-:W-:Y:S02]  /*03d0*/  ISETP.NE.AND P2, PT, R5.reuse, 0x12d, PT ;  /* 0x0000012d0500780c */ /* 0x040fe40003f45270 */
[C---:B------:R-:W-:Y:S02]  /*03e0*/  ISETP.NE.AND P3, PT, R5.reuse, 0x12e, PT ;  /* 0x0000012e0500780c */ /* 0x040fe40003f65270 */
[C---:B------:R-:W-:Y:S02]  /*03f0*/  ISETP.NE.AND P4, PT, R5.reuse, 0x12f, PT ;  /* 0x0000012f0500780c */ /* 0x040fe40003f85270 */
[----:B------:R-:W-:Y:S02]  /*0400*/  ISETP.NE.AND P5, PT, R5, 0x130, PT ;  /* 0x000001300500780c */ /* 0x000fe40003fa5270 */
[----:B------:R-:W-:-:S02]  /*0410*/  MOV R20, 0x1 ;  /* 0x0000000100147802 */ /* 0x000fc40000000f00 */
[----:B----4-:R-:W-:Y:S02]  /*0420*/  MOV R22, 0x1 ;  /* 0x0000000100167802 */ /* 0x010fe40000000f00 */
[----:B------:R-:W-:Y:S02]  /*0430*/  MOV R23, 0x1 ;  /* 0x0000000100177802 */ /* 0x000fe40000000f00 */
[----:B-----5:R-:W-:-:S04]  /*0440*/  PRMT R0, R0, 0x9910, RZ ;  /* 0x0000991000007816 */ /* 0x020fc800000000ff */
[C---:B------:R-:W-:Y:S02]  /*0450*/  ISETP.NE.OR P1, PT, R0.reuse, 0x1, P1 ;  /* 0x000000010000780c */ /* 0x040fe40000f25670 */
[C---:B------:R-:W-:Y:S02]  /*0460*/  ISETP.NE.OR P2, PT, R0.reuse, 0x2, P2 ;  /* 0x000000020000780c */ /* 0x040fe40001745670 */
[C---:B------:R-:W-:Y:S02]  /*0470*/  ISETP.NE.OR P3, PT, R0.reuse, 0x3, P3 ;  /* 0x000000030000780c */ /* 0x040fe40001f65670 */
[C---:B------:R-:W-:Y:S02]  /*0480*/  ISETP.NE.OR P4, PT, R0.reuse, 0x4, P4 ;  /* 0x000000040000780c */ /* 0x040fe40002785670 */
[----:B------:R-:W-:Y:S02]  /*0490*/  ISETP.NE.OR P5, PT, R0, 0x5, P5 ;  /* 0x000000050000780c */ /* 0x000fe40002fa5670 */
[----:B------:R-:W-:-:S02]  /*04a0*/  ISETP.NE.OR P1, PT, RZ, UR7, P1 ;  /* 0x00000007ff007c0c */ /* 0x000fc40008f25670 */
[----:B------:R-:W-:Y:S02]  /*04b0*/  ISETP.NE.OR P2, PT, RZ, UR7, P2 ;  /* 0x00000007ff007c0c */ /* 0x000fe40009745670 */
[----:B------:R-:W-:Y:S02]  /*04c0*/  ISETP.NE.OR P3, PT, RZ, UR7, P3 ;  /* 0x00000007ff007c0c */ /* 0x000fe40009f65670 */
[----:B------:R-:W-:Y:S02]  /*04d0*/  ISETP.NE.OR P4, PT, RZ, UR7, P4 ;  /* 0x00000007ff007c0c */ /* 0x000fe4000a785670 */
[----:B------:R-:W-:Y:S02]  /*04e0*/  ISETP.NE.OR P5, PT, RZ, UR7, P5 ;  /* 0x00000007ff007c0c */ /* 0x000fe4000afa5670 */
[----:B------:R-:W-:-:S03]  /*04f0*/  MOV R0, 0x1 ;  /* 0x0000000100007802 */ /* 0x000fc60000000f00 */
[----:B------:R-:W4:Y:S08]  /*0500*/  @!P1 LDC.64 R10, c[0x0][0x428] ;  /* 0x00010a00ff0a9b82 */ /* 0x000f300000000a00 */
[----:B------:R-:W5:Y:S08]  /*0510*/  @!P2 LDC.64 R12, c[0x0][0x428] ;  /* 0x00010a00ff0cab82 */ /* 0x000f700000000a00 */
[----:B------:R-:W0:Y:S08]  /*0520*/  @!P3 LDC.64 R14, c[0x0][0x428] ;  /* 0x00010a00ff0ebb82 */ /* 0x000e300000000a00 */
[----:B------:R-:W2:Y:S01]  /*0530*/  @!P4 LDC.64 R16, c[0x0][0x428] ;  /* 0x00010a00ff10cb82 */ /* 0x000ea20000000a00 */
[----:B----4-:R4:W-:Y:S07]  /*0540*/  @!P1 STG.E.U8 desc[UR10][R10.64+0x12c], R0 ;  /* 0x00012c000a009986 */ /* 0x0109ee000c10110a */
[----:B------:R-:W1:Y:S01]  /*0550*/  @!P5 LDC.64 R18, c[0x0][0x428] ;  /* 0x00010a00ff12db82 */ /* 0x000e620000000a00 */
[----:B-----5:R4:W-:Y:S04]  /*0560*/  @!P2 STG.E.U8 desc[UR10][R12.64+0x12d], R20 ;  /* 0x00012d140c00a986 */ /* 0x0209e8000c10110a */
[----:B0-----:R4:W-:Y:S04]  /*0570*/  @!P3 STG.E.U8 desc[UR10][R14.64+0x12e], R21 ;  /* 0x00012e150e00b986 */ /* 0x0019e8000c10110a */
[----:B--2---:R4:W-:Y:S04]  /*0580*/  @!P4 STG.E.U8 desc[UR10][R16.64+0x12f], R22 ;  /* 0x00012f161000c986 */ /* 0x0049e8000c10110a */
[----:B-1----:R4:W-:Y:S02]  /*0590*/  @!P5 STG.E.U8 desc[UR10][R18.64+0x130], R23 ;  /* 0x000130171200d986 */ /* 0x0029e4000c10110a */
.L_x_12:
[----:B------:R-:W-:Y:S01]  /*05a0*/  BSSY.RECONVERGENT B0, `(.L_x_13) ;  /* 0x000001a000007945 */ /* 0x000fe20003800200 */
[----:B------:R-:W-:-:S04]  /*05b0*/  IMAD.WIDE R42, R5, 0x4, R42 ;  /* 0x00000004052a7825 */ /* 0x000fc800078e022a */
[----:B-1----:R-:W-:Y:S01]  /*05c0*/  IMAD.WIDE R40, R5, 0x4, R8 ;  /* 0x0000000405287825 */ /* 0x002fe200078e0208 */
[----:B------:R-:W-:Y:S06]  /*05d0*/  @P0 BRA `(.L_x_14) ;  /* 0x0000000000380947 */ /* 0x000fec0003800000 */
[----:B----4-:R-:W4:Y:S01]  /*05e0*/  LDG.E R0, desc[UR10][R6.64] ;  /* 0x0000000a06007981 */ /* 0x010f22000c1e1900 */
[----:B------:R-:W-:Y:S01]  /*05f0*/  IMAD.WIDE.U32 R10, R5, 0x4, R8 ;  /* 0x00000004050a7825 */ /* 0x000fe200078e0008 */
[----:B----4-:R-:W-:-:S13]  /*0600*/  FSETP.GT.AND P0, PT, R0, 500000, PT ;  /* 0x48f424000000780b */ /* 0x010fda0003f04000 */
[----:B------:R-:W-:-:S05]  /*0610*/  @P0 MOV R15, 0x466a6000 ;  /* 0x466a6000000f0802 */ /* 0x000fca0000000f00 */
[----:B------:R1:W-:Y:S04]  /*0620*/  @P0 STG.E desc[UR10][R6.64], R15 ;  /* 0x0000000f06000986 */ /* 0x0003e8000c10190a */
[----:B------:R-:W4:Y:S01]  /*0630*/  LDG.E R0, desc[UR10][R10.64] ;  /* 0x0000000a0a007981 */ /* 0x000f22000c1e1900 */
[----:B---3--:R-:W-:Y:S01]  /*0640*/  IMAD.WIDE.U32 R8, R5, 0x4, R2 ;  /* 0x0000000405087825 */ /* 0x008fe200078e0002 */
[----:B----4-:R-:W-:-:S13]  /*0650*/  FSETP.GT.AND P0, PT, R0, 500000, PT ;  /* 0x48f424000000780b */ /* 0x010fda0003f04000 */
[----:B------:R-:W-:-:S05]  /*0660*/  @P0 MOV R17, 0x466a6000 ;  /* 0x466a600000110802 */ /* 0x000fca0000000f00 */
[----:B------:R1:W-:Y:S04]  /*0670*/  @P0 STG.E desc[UR10][R10.64], R17 ;  /* 0x000000110a000986 */ /* 0x0003e8000c10190a */
[----:B------:R-:W3:Y:S02]  /*0680*/  LDG.E R0, desc[UR10][R8.64] ;  /* 0x0000000a08007981 */ /* 0x000ee4000c1e1900 */
[----:B---3--:R-:W-:-:S05]  /*0690*/  FADD R13, R0, 6 ;  /* 0x40c00000000d7421 */ /* 0x008fca0000000000 */
[----:B------:R1:W-:Y:S01]  /*06a0*/  STG.E desc[UR10][R8.64], R13 ;  /* 0x0000000d08007986 */ /* 0x0003e2000c10190a */
[----:B------:R-:W-:Y:S05]  /*06b0*/  BRA `(.L_x_15) ;  /* 0x0000000000207947 */ /* 0x000fea0003800000 */
.L_x_14:
[----:B----4-:R-:W4:Y:S02]  /*06c0*/  LDG.E R0, desc[UR10][R42.64] ;  /* 0x0000000a2a007981 */ /* 0x010f24000c1e1900 */
[----:B----4-:R-:W-:-:S13]  /*06d0*/  FSETP.GT.AND P0, PT, R0, 15000, PT ;  /* 0x466a60000000780b */ /* 0x010fda0003f04000 */
[----:B0-2---:R-:W-:-:S05]  /*06e0*/  @P0 MOV R7, 0x466a6000 ;  /* 0x466a600000070802 */ /* 0x005fca0000000f00 */
[----:B------:R4:W-:Y:S04]  /*06f0*/  @P0 STG.E desc[UR10][R42.64], R7 ;  /* 0x000000072a000986 */ /* 0x0009e8000c10190a */
[----:B------:R-:W2:Y:S02]  /*0700*/  LDG.E R0, desc[UR10][R40.64] ;  /* 0x0000000a28007981 */ /* 0x000ea4000c1e1900 */
[----:B--2---:R-:W-:-:S13]  /*0710*/  FSETP.GT.AND P0, PT, R0, 15000, PT ;  /* 0x466a60000000780b */ /* 0x004fda0003f04000 */
[----:B------:R-:W-:-:S05]  /*0720*/  @P0 IMAD.MOV.U32 R9, RZ, RZ, 0x466a6000 ;  /* 0x466a6000ff090424 */ /* 0x000fca00078e00ff */
[----:B------:R4:W-:Y:S02]  /*0730*/  @P0 STG.E desc[UR10][R40.64], R9 ;  /* 0x0000000928000986 */ /* 0x0009e4000c10190a */
.L_x_15:
[----:B------:R-:W-:Y:S05]  /*0740*/  BSYNC.RECONVERGENT B0 ;  /* 0x0000000000007941 */ /* 0x000fea0003800200 */
.L_x_13:
[C---:B------:R-:W-:Y:S01]  /*0750*/  IADD3 R0, PT, PT, R5.reuse, -0x615, RZ ;  /* 0xfffff9eb05007810 */ /* 0x040fe20007ffe0ff */
[----:B---3--:R-:W-:Y:S01]  /*0760*/  IMAD.WIDE R38, R5, 0x4, R2 ;  /* 0x0000000405267825 */ /* 0x008fe200078e0202 */
[----:B------:R-:W3:Y:S02]  /*0770*/  LDC.64 R46, c[0x0][0x3e8] ;  /* 0x0000fa00ff2e7b82 */ /* 0x000ee40000000a00 */
[----:B------:R-:W-:-:S04]  /*0780*/  ISETP.GE.U32.AND P0, PT, R0, 0x186, PT ;  /* 0x000001860000780c */ /* 0x000fc80003f06070 */
[----:B------:R-:W-:Y:S02]  /*0790*/  ISETP.EQ.AND P0, PT, RZ, UR5, !P0 ;  /* 0x00000005ff007c0c */ /* 0x000fe4000c702270 */
[----:B------:R-:W4:Y:S08]  /*07a0*/  LDC.64 R36, c[0x0][0x3b8] ;  /* 0x0000ee00ff247b82 */ /* 0x000f300000000a00 */
[----:B------:R-:W4:Y:S03]  /*07b0*/  LDC.64 R34, c[0x0][0x390] ;  /* 0x0000e400ff227b82 */ /* 0x000f260000000a00 */
[C---:B------:R-:W-:Y:S01]  /*07c0*/  @P0 IMAD.WIDE.U32 R2, R5.reuse, 0x4, R2 ;  /* 0x0000000405020825 */ /* 0x040fe200078e0002 */
[----:B------:R-:W4:Y:S04]  /*07d0*/  @!P0 LDG.E R0, desc[UR10][R38.64] ;  /* 0x0000000a26008981 */ /* 0x000f28000c1e1900 */
[----:B012---:R-:W2:Y:S01]  /*07e0*/  @P0 LDG.E R6, desc[UR10][R2.64] ;  /* 0x0000000a02060981 */ /* 0x007ea2000c1e1900 */
[----:B------:R-:W0:Y:S01]  /*07f0*/  LDC.64 R12, c[0x0][0x3f0] ;  /* 0x0000fc00ff0c7b82 */ /* 0x000e220000000a00 */
[----:B---3--:R-:W-:-:S04]  /*0800*/  IMAD.WIDE R46, R5, 0x4, R46 ;  /* 0x00000004052e7825 */ /* 0x008fc800078e022e */
[----:B----4-:R-:W-:-:S03]  /*0810*/  IMAD.WIDE R36, R5, 0x4, R36 ;  /* 0x0000000405247825 */ /* 0x010fc600078e0224 */
[----:B------:R-:W1:Y:S01]  /*0820*/  LDC.64 R32, c[0x0][0x3d0] ;  /* 0x0000f400ff207b82 */ /* 0x000e620000000a00 */
[----:B------:R-:W-:-:S07]  /*0830*/  IMAD.WIDE R34, R5, 0x4, R34 ;  /* 0x0000000405227825 */ /* 0x000fce00078e0222 */
[----:B------:R-:W3:Y:S01]  /*0840*/  LDC.64 R30, c[0x0][0x3a0] ;  /* 0x0000e800ff1e7b82 */ /* 0x000ee20000000a00 */
[----:B0-----:R-:W-:-:S07]  /*0850*/  IMAD.WIDE R12, R5, 0x4, R12 ;  /* 0x00000004050c7825 */ /* 0x001fce00078e020c */
[----:B------:R-:W0:Y:S01]  /*0860*/  LDC.64 R8, c[0x0][0x418] ;  /* 0x00010600ff087b82 */ /* 0x000e220000000a00 */
[----:B-1----:R-:W-:-:S07]  /*0870*/  IMAD.WIDE R32, R5, 0x4, R32 ;  /* 0x0000000405207825 */ /* 0x002fce00078e0220 */
[----:B------:R-:W1:Y:S01]  /*0880*/  LDC.64 R28, c[0x0][0x438] ;  /* 0x00010e00ff1c7b82 */ /* 0x000e620000000a00 */
[----:B---3--:R-:W-:-:S07]  /*0890*/  IMAD.WIDE R30, R5, 0x4, R30 ;  /* 0x00000004051e7825 */ /* 0x008fce00078e021e */
[----:B------:R-:W3:Y:S01]  /*08a0*/  LDC.64 R10, c[0x0][0x410] ;  /* 0x00010400ff0a7b82 */ /* 0x000ee20000000a00 */
[----:B0-----:R-:W-:-:S04]  /*08b0*/  IMAD.WIDE R8, R5, 0x8, R8 ;  /* 0x0000000805087825 */ /* 0x001fc800078e0208 */
[----:B-1----:R-:W-:-:S04]  /*08c0*/  IMAD.WIDE R28, R5, 0x2, R28 ;  /* 0x00000002051c7825 */ /* 0x002fc800078e021c */
[----:B---3--:R-:W-:-:S04]  /*08d0*/  IMAD.WIDE R10, R5, 0x8, R10 ;  /* 0x00000008050a7825 */ /* 0x008fc800078e020a */
[----:B--2---:R-:W-:Y:S02]  /*08e0*/  @P0 FADD R0, R6, 6 ;  /* 0x40c0000006000421 */ /* 0x004fe40000000000 */
[----:B------:R-:W0:Y:S03]  /*08f0*/  LDC.64 R6, c[0x0][0x3f8] ;  /* 0x0000fe00ff067b82 */ /* 0x000e260000000a00 */
[----:B------:R1:W-:Y:S04]  /*0900*/  @P0 STG.E desc[UR10][R2.64], R0 ;  /* 0x0000000002000986 */ /* 0x0003e8000c10190a */
[----:B------:R-:W2:Y:S04]  /*0910*/  LDG.E R23, desc[UR10][R46.64] ;  /* 0x0000000a2e177981 */ /* 0x000ea8000c1e1900 */
[----:B------:R-:W2:Y:S04]  /*0920*/  LDG.E R18, desc[UR10][R36.64] ;  /* 0x0000000a24127981 */ /* 0x000ea8000c1e1900 */
[----:B------:R-:W3:Y:S04]  /*0930*/  LDG.E R24, desc[UR10][R34.64] ;  /* 0x0000000a22187981 */ /* 0x000ee8000c1e1900 */
[----:B------:R-:W4:Y:S04]  /*0940*/  LDG.E R22, desc[UR10][R12.64] ;  /* 0x0000000a0c167981 */ /* 0x000f28000c1e1900 */
[----:B------:R-:W4:Y:S04]  /*0950*/  LDG.E R19, desc[UR10][R32.64] ;  /* 0x0000000a20137981 */ /* 0x000f28000c1e1900 */
[----:B------:R-:W4:Y:S01]  /*0960*/  LDG.E R21, desc[UR10][R30.64] ;  /* 0x0000000a1e157981 */ /* 0x000f22000c1e1900 */
[----:B0-----:R-:W-:-:S03]  /*0970*/  IMAD.WIDE R6, R5, 0x4, R6 ;  /* 0x0000000405067825 */ /* 0x001fc600078e0206 */
[----:B------:R-:W4:Y:S04]  /*0980*/  LDG.E R26, desc[UR10][R42.64] ;  /* 0x0000000a2a1a7981 */ /* 0x000f28000c1e1900 */
[----:B------:R-:W4:Y:S04]  /*0990*/  LDG.E R20, desc[UR10][R6.64] ;  /* 0x0000000a06147981 */ /* 0x000f28000c1e1900 */
[----:B------:R-:W4:Y:S04]  /*09a0*/  LDG.E.64 R14, desc[UR10][R8.64] ;  /* 0x0000000a080e7981 */ /* 0x000f28000c1e1b00 */
[----:B------:R-:W4:Y:S04]  /*09b0*/  LDG.E R17, desc[UR10][R40.64] ;  /* 0x0000000a28117981 */ /* 0x000f28000c1e1900 */
[----:B------:R-:W4:Y:S04]  /*09c0*/  LDG.E.U16 R16, desc[UR10][R28.64] ;  /* 0x0000000a1c107981 */ /* 0x000f28000c1e1500 */
[----:B-1----:R-:W4:Y:S01]  /*09d0*/  LDG.E.64 R2, desc[UR10][R10.64] ;  /* 0x0000000a0a027981 */ /* 0x002f22000c1e1b00 */
[C---:B------:R-:W-:Y:S01]  /*09e0*/  FADD R48, R0.reuse, R0 ;  /* 0x0000000000307221 */ /* 0x040fe20000000000 */
[----:B------:R-:W-:Y:S01]  /*09f0*/  ISETP.GE.U32.AND P0, PT, R27, 0xc15c, PT ;  /* 0x0000c15c1b00780c */ /* 0x000fe20003f06070 */
[----:B------:R-:W-:Y:S01]  /*0a00*/  FADD R49, R0, 72 ;  /* 0x4290000000317421 */ /* 0x000fe20000000000 */
[----:B--2---:R-:W-:-:S04]  /*0a10*/  FMUL R23, R23, R18 ;  /* 0x0000001217177220 */ /* 0x004fc80000400000 */
[----:B------:R-:W-:Y:S01]  /*0a20*/  FMUL R23, R18, R23 ;  /* 0x0000001712177220 */ /* 0x000fe20000400000 */
[----:B---3--:R-:W-:-:S03]  /*0a30*/  FADD R25, R24, R24 ;  /* 0x0000001818197221 */ /* 0x008fc60000000000 */
[----:B------:R-:W-:Y:S01]  /*0a40*/  FMUL R24, R18, R23 ;  /* 0x0000001712187220 */ /* 0x000fe20000400000 */
[----:B----4-:R-:W-:-:S03]  /*0a50*/  FMUL R22, R22, R19 ;  /* 0x0000001316167220 */ /* 0x010fc60000400000 */
[----:B------:R-:W-:Y:S01]  /*0a60*/  FMUL R24, R24, R21 ;  /* 0x0000001518187220 */ /* 0x000fe20000400000 */
[----:B------:R-:W-:Y:S01]  /*0a70*/  FADD R21, R0, -50 ;  /* 0xc248000000157421 */ /* 0x000fe20000000000 */
[----:B------:R-:W-:Y:S01]  /*0a80*/  FMUL R18, R19, R22 ;  /* 0x0000001613127220 */ /* 0x000fe20000400000 */
[----:B------:R-:W-:Y:S02]  /*0a90*/  FADD R23, R25, -R48 ;  /* 0x8000003019177221 */ /* 0x000fe40000000000 */
[----:B------:R-:W-:Y:S01]  /*0aa0*/  FMUL R24, R21, R24 ;  /* 0x0000001815187220 */ /* 0x000fe20000400000 */
[----:B------:R-:W-:-:S03]  /*0ab0*/  FMUL R18, R19, R18 ;  /* 0x0000001213127220 */ /* 0x000fc60000400000 */
[----:B------:R-:W-:Y:S01]  /*0ac0*/  F2F.F64.F32 R22, R23 ;  /* 0x0000001700167310 */ /* 0x000fe20000201800 */
[----:B------:R-:W-:Y:S01]  /*0ad0*/  FMUL R18, R19, R18 ;  /* 0x0000001213127220 */ /* 0x000fe20000400000 */
[----:B------:R-:W-:-:S06]  /*0ae0*/  FADD R19, R0, 90 ;  /* 0x42b4000000137421 */ /* 0x000fcc0000000000 */
[----:B------:R-:W0:Y:S01]  /*0af0*/  F2F.F64.F32 R24, R24 ;  /* 0x0000001800187310 */ /* 0x000e220000201800 */
[----:B------:R-:W-:Y:S01]  /*0b00*/  FMUL R48, R18, R19 ;  /* 0x0000001312307220 */ /* 0x000fe20000400000 */
[----:B------:R-:W-:Y:S01]  /*0b10*/  FSEL R27, R0, R21, !P0 ;  /* 0x00000015001b7208 */ /* 0x000fe20004000000 */
[----:B------:R-:W-:-:S05]  /*0b20*/  FMUL R20, R20, R49 ;  /* 0x0000003114147220 */ /* 0x000fca0000400000 */
[----:B------:R-:W1:Y:S01]  /*0b30*/  F2F.F64.F32 R18, R48 ;  /* 0x0000003000127310 */ /* 0x000e620000201800 */
[----:B------:R-:W-:Y:S01]  /*0b40*/  FMUL R26, R26, R27 ;  /* 0x0000001b1a1a7220 */ /* 0x000fe20000400000 */
[----:B0-----:R-:W-:-:S06]  /*0b50*/  DFMA R14, R14, R22, -R24 ;  /* 0x000000160e0e722b */ /* 0x001fcc0000000818 */
[----:B------:R-:W0:Y:S01]  /*0b60*/  F2F.F64.F32 R20, R20 ;  /* 0x0000001400147310 */ /* 0x000e220000201800 */
[----:B------:R-:W-:-:S07]  /*0b70*/  FADD R24, R0, 80 ;  /* 0x42a0000000187421 */ /* 0x000fce0000000000 */
[----:B------:R2:W3:Y:S01]  /*0b80*/  F2F.F64.F32 R22, R26 ;  /* 0x0000001a00167310 */ /* 0x0004e20000201800 */
[----:B------:R-:W-:Y:S01]  /*0b90*/  FMUL R24, R17, R24 ;  /* 0x0000001811187220 */ /* 0x000fe20000400000 */
[----:B-1----:R-:W-:Y:S01]  /*0ba0*/  DADD R14, R14, -R18 ;  /* 0x000000000e0e7229 */ /* 0x002fe20000000812 */
[----:B------:R-:W-:-:S05]  /*0bb0*/  ISETP.NE.AND P0, PT, R16, RZ, PT ;  /* 0x000000ff1000720c */ /* 0x000fca0003f05270 */
[----:B------:R1:W4:Y:S01]  /*0bc0*/  F2F.F64.F32 R18, R24 ;  /* 0x0000001800127310 */ /* 0x0003220000201800 */
[----:B--2---:R-:W2:Y:S01]  /*0bd0*/  LDC.64 R26, c[0x0][0x398] ;  /* 0x0000e600ff1a7b82 */ /* 0x004ea20000000a00 */
[----:B0-----:R-:W-:Y:S01]  /*0be0*/  DADD R14, R14, -R20 ;  /* 0x000000000e0e7229 */ /* 0x001fe20000000814 */
[----:B---3--:R-:W-:Y:S02]  /*0bf0*/  FSEL R16, R22, RZ, !P0 ;  /* 0x000000ff16107208 */ /* 0x008fe40004000000 */
[----:B------:R-:W-:-:S04]  /*0c00*/  FSEL R17, R23, RZ, !P0 ;  /* 0x000000ff17117208 */ /* 0x000fc80004000000 */
[----:B-1----:R-:W0:Y:S02]  /*0c10*/  LDC.64 R24, c[0x0][0x3c0] ;  /* 0x0000f000ff187b82 */ /* 0x002e240000000a00 */
[----:B------:R-:W-:Y:S01]  /*0c20*/  DADD R14, R14, -R16 ;  /* 0x000000000e0e7229 */ /* 0x000fe20000000810 */
[----:B----4-:R-:W-:Y:S01]  /*0c30*/  FSEL R18, R18, RZ, !P0 ;  /* 0x000000ff12127208 */ /* 0x010fe20004000000 */
[----:B------:R-:W1:Y:S01]  /*0c40*/  F2F.F64.F32 R16, R0 ;  /* 0x0000000000107310 */ /* 0x000e620000201800 */
[----:B------:R-:W-:-:S03]  /*0c50*/  FSEL R19, R19, RZ, !P0 ;  /* 0x000000ff13137208 */ /* 0x000fc60004000000 */
[----:B------:R-:W3:Y:S03]  /*0c60*/  LDC.64 R22, c[0x0][0x3d8] ;  /* 0x0000f600ff167b82 */ /* 0x000ee60000000a00 */
[----:B------:R-:W-:-:S05]  /*0c70*/  DADD R14, R14, -R18 ;  /* 0x000000000e0e7229 */ /* 0x000fca0000000812 */
[----:B------:R-:W4:Y:S03]  /*0c80*/  LDC.64 R20, c[0x0][0x3a8] ;  /* 0x0000ea00ff147b82 */ /* 0x000f260000000a00 */
[----:B-1----:R-:W-:-:S10]  /*0c90*/  DFMA R14, R2, R14, R16 ;  /* 0x0000000e020e722b */ /* 0x002fd40000000010 */
[----:B------:R-:W1:Y:S01]  /*0ca0*/  F2F.F32.F64 R14, R14 ;  /* 0x0000000e000e7310 */ /* 0x000e620000301000 */
[----:B--2---:R-:W-:-:S04]  /*0cb0*/  IMAD.WIDE R26, R5, 0x4, R26 ;  /* 0x00000004051a7825 */ /* 0x004fc800078e021a */
[----:B0-----:R-:W-:Y:S01]  /*0cc0*/  IMAD.WIDE R24, R5, 0x4, R24 ;  /* 0x0000000405187825 */ /* 0x001fe200078e0218 */
[----:B------:R-:W5:Y:S01]  /*0cd0*/  LDG.E R2, desc[UR10][R26.64] ;  /* 0x0000000a1a027981 */ /* 0x000f62000c1e1900 */
[----:B-1----:R-:W-:-:S04]  /*0ce0*/  FSETP.NAN.AND P0, PT, R14, R14, PT ;  /* 0x0000000e0e00720b */ /* 0x002fc80003f08000 */
[----:B------:R-:W-:Y:S01]  /*0cf0*/  FSEL R19, R14, -72, !P0 ;  /* 0xc29000000e137808 */ /* 0x000fe20004000000 */
[----:B---3--:R-:W-:-:S04]  /*0d00*/  IMAD.WIDE R22, R5, 0x4, R22 ;  /* 0x0000000405167825 */ /* 0x008fc800078e0216 */
[----:B------:R0:W-:Y:S04]  /*0d10*/  STG.E desc[UR10][R38.64], R19 ;  /* 0x0000001326007986 */ /* 0x0001e8000c10190a */
[----:B------:R-:W2:Y:S04]  /*0d20*/  LDG.E R18, desc[UR10][R46.64] ;  /* 0x0000000a2e127981 */ /* 0x000ea8000c1e1900 */
[----:B------:R-:W2:Y:S01]  /*0d30*/  LDG.E R49, desc[UR10][R24.64] ;  /* 0x0000000a18317981 */ /* 0x000ea2000c1e1900 */
[----:B----4-:R-:W-:-:S03]  /*0d40*/  IMAD.WIDE R20, R5, 0x4, R20 ;  /* 0x0000000405147825 */ /* 0x010fc600078e0214 */
[----:B------:R-:W3:Y:S04]  /*0d50*/  LDG.E R52, desc[UR10][R34.64] ;  /* 0x0000000a22347981 */ /* 0x000ee8000c1e1900 */
[----:B------:R-:W4:Y:S04]  /*0d60*/  LDG.E R0, desc[UR10][R12.64] ;  /* 0x0000000a0c007981 */ /* 0x000f28000c1e1900 */
[----:B------:R-:W4:Y:S04]  /*0d70*/  LDG.E R3, desc[UR10][R22.64] ;  /* 0x0000000a16037981 */ /* 0x000f28000c1e1900 */
[----:B------:R-:W4:Y:S04]  /*0d80*/  LDG.E R48, desc[UR10][R26.64] ;  /* 0x0000000a1a307981 */ /* 0x000f28000c1e1900 */
[----:B------:R-:W4:Y:S04]  /*0d90*/  LDG.E R51, desc[UR10][R20.64] ;  /* 0x0000000a14337981 */ /* 0x000f28000c1e1900 */
[----:B------:R-:W4:Y:S04]  /*0da0*/  LDG.E R53, desc[UR10][R6.64] ;  /* 0x0000000a06357981 */ /* 0x000f28000c1e1900 */
[----:B------:R-:W4:Y:S04]  /*0db0*/  LDG.E.64 R14, desc[UR10][R8.64] ;  /* 0x0000000a080e7981 */ /* 0x000f28000c1e1b00 */
[----:B------:R-:W4:Y:S01]  /*0dc0*/  LDG.E.64 R16, desc[UR10][R10.64] ;  /* 0x0000000a0a107981 */ /* 0x000f22000c1e1b00 */
[----:B--2---:R-:W-:-:S04]  /*0dd0*/  FMUL R18, R18, R49 ;  /* 0x0000003112127220 */ /* 0x004fc80000400000 */
[----:B------:R-:W-:Y:S01]  /*0de0*/  FMUL R18, R49, R18 ;  /* 0x0000001231127220 */ /* 0x000fe20000400000 */
[----:B---3--:R-:W-:-:S03]  /*0df0*/  FADD R55, R52, R52 ;  /* 0x0000003434377221 */ /* 0x008fc60000000000 */
[----:B------:R-:W-:Y:S01]  /*0e00*/  FMUL R18, R49, R18 ;  /* 0x0000001231127220 */ /* 0x000fe20000400000 */
[----:B----4-:R-:W-:Y:S01]  /*0e10*/  FMUL R0, R0, R3 ;  /* 0x0000000300007220 */ /* 0x010fe20000400000 */
[----:B------:R-:W-:Y:S01]  /*0e20*/  FADD R50, R52, -50 ;  /* 0xc248000034327421 */ /* 0x000fe20000000000 */
[----:B------:R-:W-:Y:S02]  /*0e30*/  FADD R48, R48, -R55 ;  /* 0x8000003730307221 */ /* 0x000fe40000000000 */
[----:B------:R-:W-:Y:S01]  /*0e40*/  FMUL R0, R3, R0 ;  /* 0x0000000003007220 */ /* 0x000fe20000400000 */
[----:B------:R-:W-:Y:S01]  /*0e50*/  FMUL R51, R18, R51 ;  /* 0x0000003312337220 */ /* 0x000fe20000400000 */
[----:B0-----:R-:W-:Y:S02]  /*0e60*/  FADD R19, R19, R48 ;  /* 0x0000003013137221 */ /* 0x001fe40000000000 */
[----:B------:R-:W-:Y:S01]  /*0e70*/  FMUL R48, R3, R0 ;  /* 0x0000000003307220 */ /* 0x000fe20000400000 */
[----:B------:R-:W-:Y:S01]  /*0e80*/  FMUL R0, R51, R50 ;  /* 0x0000003233007220 */ /* 0x000fe20000400000 */
[----:B------:R-:W-:-:S02]  /*0e90*/  FADD R50, R52, 90 ;  /* 0x42b4000034327421 */ /* 0x000fc40000000000 */
[----:B------:R-:W-:Y:S01]  /*0ea0*/  FMUL R3, R3, R48 ;  /* 0x0000003003037220 */ /* 0x000fe20000400000 */
[----:B------:R-:W-:Y:S03]  /*0eb0*/  F2F.F64.F32 R18, R19 ;  /* 0x0000001300127310 */ /* 0x000fe60000201800 */
[----:B------:R-:W-:-:S05]  /*0ec0*/  FMUL R3, R3, R50 ;  /* 0x0000003203037220 */ /* 0x000fca0000400000 */
[----:B------:R-:W0:Y:S01]  /*0ed0*/  F2F.F64.F32 R48, R0 ;  /* 0x0000000000307310 */ /* 0x000e220000201800 */
[----:B------:R-:W-:-:S07]  /*0ee0*/  FADD R54, R52, 72 ;  /* 0x4290000034367421 */ /* 0x000fce0000000000 */
[----:B------:R-:W1:Y:S01]  /*0ef0*/  F2F.F64.F32 R50, R3 ;  /* 0x0000000300327310 */ /* 0x000e620000201800 */
[----:B------:R-:W-:Y:S01]  /*0f00*/  FMUL R53, R53, R54 ;  /* 0x0000003635357220 */ /* 0x000fe20000400000 */
[----:B0-----:R-:W-:-:S06]  /*0f10*/  DFMA R14, R14, R18, -R48 ;  /* 0x000000120e0e722b */ /* 0x001fcc0000000830 */
[----:B------:R-:W0:Y:S02]  /*0f20*/  F2F.F64.F32 R18, R53 ;  /* 0x0000003500127310 */ /* 0x000e240000201800 */
[----:B-1----:R-:W-:-:S08]  /*0f30*/  DADD R14, R14, -R50 ;  /* 0x000000000e0e7229 */ /* 0x002fd00000000832 */
[----:B0-----:R-:W-:Y:S01]  /*0f40*/  DADD R14, R14, -R18 ;  /* 0x000000000e0e7229 */ /* 0x001fe20000000812 */
[----:B------:R-:W0:Y:S07]  /*0f50*/  LDC.64 R18, c[0x0][0x420] ;  /* 0x00010800ff127b82 */ /* 0x000e2e0000000a00 */
[----:B------:R-:W-:-:S06]  /*0f60*/  DMUL R16, R16, R14 ;  /* 0x0000000e10107228 */ /* 0x000fcc0000000000 */
[----:B------:R1:W2:Y:S01]  /*0f70*/  F2F.F32.F64 R57, R16 ;  /* 0x0000001000397310 */ /* 0x0002a20000301000 */
[----:B------:R-:W-:-:S03]  /*0f80*/  FADD R0, R3, R0 ;  /* 0x0000000003007221 */ /* 0x000fc60000000000 */
[----:B-1----:R-:W1:Y:S01]  /*0f90*/  LDC.64 R16, c[0x0][0x380] ;  /* 0x0000e000ff107b82 */ /* 0x002e620000000a00 */
[----:B--2---:R-:W-:-:S05]  /*0fa0*/  FADD R52, R52, R57 ;  /* 0x0000003934347221 */ /* 0x004fca0000000000 */
[----:B------:R-:W-:-:S04]  /*0fb0*/  FSETP.NAN.AND P0, PT, R52, R52, PT ;  /* 0x000000343400720b */ /* 0x000fc80003f08000 */
[----:B------:R-:W-:Y:S01]  /*0fc0*/  FSEL R55, R52, -72, !P0 ;  /* 0xc290000034377808 */ /* 0x000fe20004000000 */
[----:B0-----:R-:W-:-:S04]  /*0fd0*/  IMAD.WIDE R18, R5, 0x8, R18 ;  /* 0x0000000805127825 */ /* 0x001fc800078e0212 */
[----:B------:R1:W-:Y:S04]  /*0fe0*/  STG.E desc[UR10][R34.64], R55 ;  /* 0x0000003722007986 */ /* 0x0003e8000c10190a */
[----:B------:R-:W2:Y:S04]  /*0ff0*/  LDG.E.64 R14, desc[UR10][R10.64] ;  /* 0x0000000a0a0e7981 */ /* 0x000ea8000c1e1b00 */
[----:B------:R-:W3:Y:S01]  /*1000*/  LDG.E.64 R18, desc[UR10][R18.64] ;  /* 0x0000000a12127981 */ /* 0x000ee2000c1e1b00 */
[----:B------:R-:W-:Y:S01]  /*1010*/  FADD R0, R53, R0 ;  /* 0x0000000035007221 */ /* 0x000fe20000000000 */
[----:B------:R-:W-:Y:S08]  /*1020*/  F2F.F64.F32 R50, R57 ;  /* 0x0000003900327310 */ /* 0x000ff00000201800 */
[----:B------:R-:W2:Y:S01]  /*1030*/  F2F.F64.F32 R48, R0 ;  /* 0x0000000000307310 */ /* 0x000ea20000201800 */
[C---:B-1----:R-:W-:Y:S01]  /*1040*/  IMAD.WIDE R54, R5.reuse, 0x4, R16 ;  /* 0x0000000405367825 */ /* 0x042fe200078e0210 */
[----:B--2---:R-:W-:Y:S01]  /*1050*/  DFMA R14, R14, R50, R48 ;  /* 0x000000320e0e722b */ /* 0x004fe20000000030 */
[----:B------:R-:W0:Y:S07]  /*1060*/  LDC.64 R50, c[0x0][0x3c8] ;  /* 0x0000f200ff327b82 */ /* 0x000e2e0000000a00 */
[----:B---3--:R-:W-:Y:S01]  /*1070*/  DMUL R52, R18, R14 ;  /* 0x0000000e12347228 */ /* 0x008fe20000000000 */
[----:B------:R-:W1:Y:S08]  /*1080*/  LDC.64 R48, c[0x0][0x3e0] ;  /* 0x0000f800ff307b82 */ /* 0x000e700000000a00 */
[----:B------:R-:W2:Y:S01]  /*1090*/  LDC.64 R14, c[0x0][0x3b0] ;  /* 0x0000ec00ff0e7b82 */ /* 0x000ea20000000a00 */
[----:B------:R-:W3:Y:S01]  /*10a0*/  F2F.F32.F64 R53, R52 ;  /* 0x0000003400357310 */ /* 0x000ee20000301000 */
[C---:B0-----:R-:W-:Y:S01]  /*10b0*/  IMAD.WIDE R18, R5.reuse, 0x4, R50 ;  /* 0x0000000405127825 */ /* 0x041fe200078e0232 */
[----:B---3--:R0:W-:Y:S03]  /*10c0*/  STG.E desc[UR10][R54.64], R53 ;  /* 0x0000003536007986 */ /* 0x0081e6000c10190a */
[C---:B-1----:R-:W-:Y:S01]  /*10d0*/  IMAD.WIDE R16, R5.reuse, 0x4, R48 ;  /* 0x0000000405107825 */ /* 0x042fe200078e0230 */
[----:B------:R-:W3:Y:S04]  /*10e0*/  LDG.E R47, desc[UR10][R46.64] ;  /* 0x0000000a2e2f7981 */ /* 0x000ee8000c1e1900 */
[----:B------:R-:W3:Y:S01]  /*10f0*/  LDG.E R50, desc[UR10][R18.64] ;  /* 0x0000000a12327981 */ /* 0x000ee2000c1e1900 */
[----:B--2---:R-:W-:-:S03]  /*1100*/  IMAD.WIDE R14, R5, 0x4, R14 ;  /* 0x00000004050e7825 */ /* 0x004fc600078e020e */
[----:B------:R-:W2:Y:S04]  /*1110*/  LDG.E R13, desc[UR10][R12.64] ;  /* 0x0000000a0c0d7981 */ /* 0x000ea8000c1e1900 */
[----:B------:R-:W2:Y:S04]  /*1120*/  LDG.E R48, desc[UR10][R16.64] ;  /* 0x0000000a10307981 */ /* 0x000ea8000c1e1900 */
[----:B------:R-:W4:Y:S04]  /*1130*/  LDG.E R0, desc[UR10][R26.64] ;  /* 0x0000000a1a007981 */ /* 0x000f28000c1e1900 */
[----:B------:R-:W4:Y:S04]  /*1140*/  LDG.E R49, desc[UR10][R34.64] ;  /* 0x0000000a22317981 */ /* 0x000f28000c1e1900 */
[----:B------:R-:W4:Y:S04]  /*1150*/  LDG.E R52, desc[UR10][R14.64] ;  /* 0x0000000a0e347981 */ /* 0x000f28000c1e1900 */
[----:B------:R1:W4:Y:S04]  /*1160*/  LDG.E R3, desc[UR10][R6.64] ;  /* 0x0000000a06037981 */ /* 0x000328000c1e1900 */
[----:B------:R-:W4:Y:S04]  /*1170*/  LDG.E.64 R8, desc[UR10][R8.64] ;  /* 0x0000000a08087981 */ /* 0x000f28000c1e1b00 */
[----:B------:R-:W4:Y:S01]  /*1180*/  LDG.E.64 R10, desc[UR10][R10.64] ;  /* 0x0000000a0a0a7981 */ /* 0x000f22000c1e1b00 */
[----:B---3--:R-:W-:-:S04]  /*1190*/  FMUL R47, R47, R50 ;  /* 0x000000322f2f7220 */ /* 0x008fc80000400000 */
[----:B------:R-:W-:Y:S01]  /*11a0*/  FMUL R47, R50, R47 ;  /* 0x0000002f322f7220 */ /* 0x000fe20000400000 */
[----:B--2---:R-:W-:-:S03]  /*11b0*/  FMUL R13, R13, R48 ;  /* 0x000000300d0d7220 */ /* 0x004fc60000400000 */
[----:B------:R-:W-:Y:S01]  /*11c0*/  FMUL R47, R50, R47 ;  /* 0x0000002f322f7220 */ /* 0x000fe20000400000 */
[----:B----4-:R-:W-:Y:S01]  /*11d0*/  FADD R12, R0, R0 ;  /* 0x00000000000c7221 */ /* 0x010fe20000000000 */
[----:B------:R-:W-:Y:S01]  /*11e0*/  FMUL R13, R48, R13 ;  /* 0x0000000d300d7220 */ /* 0x000fe20000400000 */
[----:B------:R-:W-:-:S03]  /*11f0*/  FADD R49, R49, R49 ;  /* 0x0000003131317221 */ /* 0x000fc60000000000 */
[----:B------:R-:W-:Y:S01]  /*1200*/  FMUL R13, R48, R13 ;  /* 0x0000000d300d7220 */ /* 0x000fe20000400000 */
[----:B------:R-:W-:Y:S01]  /*1210*/  FADD R50, R49, -R12 ;  /* 0x8000000c31327221 */ /* 0x000fe20000000000 */
[----:B------:R-:W-:Y:S01]  /*1220*/  FMUL R47, R47, R52 ;  /* 0x000000342f2f7220 */ /* 0x000fe20000400000 */
[----:B------:R-:W-:Y:S01]  /*1230*/  FADD R12, R0, -50 ;  /* 0xc2480000000c7421 */ /* 0x000fe20000000000 */
[----:B------:R-:W-:-:S03]  /*1240*/  FMUL R48, R48, R13 ;  /* 0x0000000d30307220 */ /* 0x000fc60000400000 */
[----:B------:R-:W-:Y:S01]  /*1250*/  FMUL R49, R47, R12 ;  /* 0x0000000c2f317220 */ /* 0x000fe20000400000 */
[----:B------:R-:W-:Y:S01]  /*1260*/  FADD R47, R0, 90 ;  /* 0x42b40000002f7421 */ /* 0x000fe20000000000 */
[----:B-1----:R-:W-:Y:S03]  /*1270*/  F2F.F64.F32 R6, R50 ;  /* 0x0000003200067310 */ /* 0x002fe60000201800 */
[----:B------:R-:W-:-:S05]  /*1280*/  FMUL R47, R48, R47 ;  /* 0x0000002f302f7220 */ /* 0x000fca0000400000 */
[----:B------:R-:W1:Y:S01]  /*1290*/  F2F.F64.F32 R12, R49 ;  /* 0x00000031000c7310 */ /* 0x000e620000201800 */
[----:B------:R-:W-:-:S07]  /*12a0*/  FADD R48, R0, 72 ;  /* 0x4290000000307421 */ /* 0x000fce0000000000 */
[----:B------:R-:W2:Y:S01]  /*12b0*/  F2F.F64.F32 R46, R47 ;  /* 0x0000002f002e7310 */ /* 0x000ea20000201800 */
[----:B------:R-:W-:Y:S01]  /*12c0*/  FMUL R3, R3, R48 ;  /* 0x0000003003037220 */ /* 0x000fe20000400000 */
[----:B-1----:R-:W-:-:S06]  /*12d0*/  DFMA R6, R8, R6, -R12 ;  /* 0x000000060806722b */ /* 0x002fcc000000080c */
[----:B------:R-:W1:Y:S02]  /*12e0*/  F2F.F64.F32 R8, R3 ;  /* 0x0000000300087310 */ /* 0x000e640000201800 */
[----:B--2---:R-:W-:-:S06]  /*12f0*/  DADD R6, R6, -R46 ;  /* 0x0000000006067229 */ /* 0x004fcc000000082e */
[----:B------:R-:W2:Y:S02]  /*1300*/  F2F.F64.F32 R12, R0 ;  /* 0x00000000000c7310 */ /* 0x000ea40000201800 */
[----:B-1----:R-:W-:-:S08]  /*1310*/  DADD R6, R6, -R8 ;  /* 0x0000000006067229 */ /* 0x002fd00000000808 */
[----:B--2---:R-:W-:-:S10]  /*1320*/  DFMA R6, R10, R6, R12 ;  /* 0x000000060a06722b */ /* 0x004fd4000000000c */
[----:B------:R-:W1:Y:S02]  /*1330*/  F2F.F32.F64 R6, R6 ;  /* 0x0000000600067310 */ /* 0x000e640000301000 */
[----:B-1----:R-:W-:-:S04]  /*1340*/  FSETP.NAN.AND P0, PT, R6, R6, PT ;  /* 0x000000060600720b */ /* 0x002fc80003f08000 */
[----:B------:R-:W-:-:S05]  /*1350*/  FSEL R9, R6, -72, !P0 ;  /* 0xc290000006097808 */ /* 0x000fca0004000000 */
[----:B------:R0:W-:Y:S04]  /*1360*/  STG.E desc[UR10][R26.64], R9 ;  /* 0x000000091a007986 */ /* 0x0001e8000c10190a */
[----:B------:R-:W2:Y:S04]  /*1370*/  LDG.E R10, desc[UR10][R38.64] ;  /* 0x0000000a260a7981 */ /* 0x000ea8000c1e1900 */
[----:B------:R0:W5:Y:S01]  /*1380*/  LDG.E R12, desc[UR10][R32.64] ;  /* 0x0000000a200c7981 */ /* 0x000162000c1e1900 */
[----:B------:R-:W-:Y:S01]  /*1390*/  HFMA2 R0, -RZ, RZ, 2.3125, 0 ;  /* 0x40a00000ff007431 */ /* 0x000fe200000001ff */
[----:B------:R-:W-:-:S05]  /*13a0*/  MOV R11, 0x3e4ccccd ;  /* 0x3e4ccccd000b7802 */ /* 0x000fca0000000f00 */
[----:B------:R-:W-:-:S04]  /*13b0*/  FFMA R0, R11, -R0, 1 ;  /* 0x3f8000000b007423 */ /* 0x000fc80000000800 */
[----:B------:R-:W-:Y:S01]  /*13c0*/  FFMA R0, R0, R11, 0.20000000298023223877 ;  /* 0x3e4ccccd00007423 */ /* 0x000fe2000000000b */
[----:B------:R-:W-:Y:S01]  /*13d0*/  UMOV UR16, 0xd2f1a9fc ;  /* 0xd2f1a9fc00107882 */ /* 0x000fe20000000000 */
[----:B------:R-:W-:Y:S01]  /*13e0*/  UMOV UR17, 0x3fa0624d ;  /* 0x3fa0624d00117882 */ /* 0x000fe20000000000 */
[----:B------:R-:W-:Y:S01]  /*13f0*/  BSSY.RECONVERGENT B2, `(.L_x_16) ;  /* 0x000000d000027945 */ /* 0x000fe20003800200 */
[----:B--2---:R-:W-:-:S04]  /*1400*/  FADD R10, R10, 63 ;  /* 0x427c00000a0a7421 */ /* 0x004fc80000000000 */
[----:B------:R-:W-:-:S04]  /*1410*/  FADD R3, -R10, 15 ;  /* 0x417000000a037421 */ /* 0x000fc80000000100 */
[----:B------:R-:W1:Y:S08]  /*1420*/  F2F.F64.F32 R50, R3 ;  /* 0x0000000300327310 */ /* 0x000e700000201800 */
[----:B------:R-:W2:Y:S01]  /*1430*/  FCHK P0, R3, 5 ;  /* 0x40a0000003007902 */ /* 0x000ea20000000000 */
[----:B------:R-:W-:-:S04]  /*1440*/  FFMA R6, R3, R0, RZ ;  /* 0x0000000003067223 */ /* 0x000fc800000000ff */
[----:B------:R-:W-:Y:S01]  /*1450*/  FFMA R7, R6, -5, R3 ;  /* 0xc0a0000006077823 */ /* 0x000fe20000000003 */
[----:B-1----:R-:W-:-:S03]  /*1460*/  DMUL R50, R50, UR16 ;  /* 0x0000001032327c28 */ /* 0x002fc60008000000 */
[----:B------:R-:W-:Y:S01]  /*1470*/  FFMA R0, R0, R7, R6 ;  /* 0x0000000700007223 */ /* 0x000fe20000000006 */
[----:B0-2---:R-:W-:Y:S07]  /*1480*/  @!P0 BRA `(.L_x_17) ;  /* 0x00000000000c8947 */ /* 0x005fee0003800000 */
[----:B------:R-:W-:Y:S02]  /*1490*/  MOV R0, 0x40a00000 ;  /* 0x40a0000000007802 */ /* 0x000fe40000000f00 */
[----:B------:R-:W-:-:S07]  /*14a0*/  MOV R6, 0x14c0 ;  /* 0x000014c000067802 */ /* 0x000fce0000000f00 */
[----:B-----5:R-:W-:Y:S05]  /*14b0*/  CALL.REL.NOINC `($__internal_1_$__cuda_sm3x_div_rn_noftz_f32_slowpath) ;  /* 0x0000003c00287944 */ /* 0x020fea0003c00000 */
.L_x_17:
[----:B------:R-:W-:Y:S05]  /*14c0*/  BSYNC.RECONVERGENT B2 ;  /* 0x0000000000027941 */ /* 0x000fea0003800200 */
.L_x_16:
[----:B------:R-:W-:Y:S01]  /*14d0*/  MOV R3, 0x3bbb989d ;  /* 0x3bbb989d00037802 */ /* 0x000fe20000000f00 */
[----:B------:R-:W-:Y:S01]  /*14e0*/  IMAD.MOV.U32 R6, RZ, RZ, 0x437c0000 ;  /* 0x437c0000ff067424 */ /* 0x000fe200078e00ff */
[----:B------:R-:W-:Y:S01]  /*14f0*/  FSETP.GEU.AND P1, PT, |R51|, 6.5827683646048100446e-37, PT ;  /* 0x036000003300780b */ /* 0x000fe20003f2e200 */
[----:B------:R-:W-:Y:S02]  /*1500*/  BSSY.RECONVERGENT B0, `(.L_x_18) ;  /* 0x000001d000007945 */ /* 0x000fe40003800200 */
[----:B------:R-:W-:-:S04]  /*1510*/  FFMA.SAT R3, R0, R3, 0.5 ;  /* 0x3f00000000037423 */ /* 0x000fc80000002003 */
[----:B------:R-:W-:Y:S01]  /*1520*/  FFMA.RM R3, R3, R6, 12582913 ;  /* 0x4b40000103037423 */ /* 0x000fe20000004006 */
[----:B------:R-:W-:-:S03]  /*1530*/  HFMA2 R6, -RZ, RZ, 0, 5.9604644775390625e-08 ;  /* 0x00000001ff067431 */ /* 0x000fc600000001ff */
[C---:B------:R-:W-:Y:S01]  /*1540*/  FADD R7, R3.reuse, -12583039 ;  /* 0xcb40007f03077421 */ /* 0x040fe20000000000 */
[----:B------:R-:W-:-:S03]  /*1550*/  SHF.L.U32 R3, R3, 0x17, RZ ;  /* 0x0000001703037819 */ /* 0x000fc600000006ff */
[----:B------:R-:W-:-:S04]  /*1560*/  FFMA R7, R0, 1.4426950216293334961, -R7 ;  /* 0x3fb8aa3b00077823 */ /* 0x000fc80000000807 */
[----:B------:R-:W-:-:S06]  /*1570*/  FFMA R0, R0, 1.925963033500011079e-08, R7 ;  /* 0x32a5706000007823 */ /* 0x000fcc0000000007 */
[----:B------:R-:W0:Y:S02]  /*1580*/  MUFU.EX2 R0, R0 ;  /* 0x0000000000007308 */ /* 0x000e240000000800 */
[----:B0-----:R-:W-:-:S06]  /*1590*/  FFMA R3, R3, R0, -1 ;  /* 0xbf80000003037423 */ /* 0x001fcc0000000000 */
[----:B------:R-:W0:Y:S08]  /*15a0*/  F2F.F64.F32 R8, R3 ;  /* 0x0000000300087310 */ /* 0x000e300000201800 */
[----:B0-----:R-:W0:Y:S02]  /*15b0*/  MUFU.RCP64H R7, R9 ;  /* 0x0000000900077308 */ /* 0x001e240000001800 */
[----:B0-----:R-:W-:-:S08]  /*15c0*/  DFMA R46, -R8, R6, 1 ;  /* 0x3ff00000082e742b */ /* 0x001fd00000000106 */
[----:B------:R-:W-:-:S08]  /*15d0*/  DFMA R46, R46, R46, R46 ;  /* 0x0000002e2e2e722b */ /* 0x000fd0000000002e */
[----:B------:R-:W-:-:S08]  /*15e0*/  DFMA R46, R6, R46, R6 ;  /* 0x0000002e062e722b */ /* 0x000fd00000000006 */
[----:B------:R-:W-:-:S08]  /*15f0*/  DFMA R6, -R8, R46, 1 ;  /* 0x3ff000000806742b */ /* 0x000fd0000000012e */
[----:B------:R-:W-:-:S08]  /*1600*/  DFMA R6, R46, R6, R46 ;  /* 0x000000062e06722b */ /* 0x000fd0000000002e */
[----:B------:R-:W-:-:S08]  /*1610*/  DMUL R46, R50, R6 ;  /* 0x00000006322e7228 */ /* 0x000fd00000000000 */
[----:B------:R-:W-:-:S08]  /*1620*/  DFMA R48, -R8, R46, R50 ;  /* 0x0000002e0830722b */ /* 0x000fd00000000132 */
[----:B------:R-:W-:-:S10]  /*1630*/  DFMA R6, R6, R48, R46 ;  /* 0x000000300606722b */ /* 0x000fd4000000002e */
[----:B------:R-:W-:-:S05]  /*1640*/  FFMA R0, RZ, R9, R7 ;  /* 0x00000009ff007223 */ /* 0x000fca0000000007 */
[----:B------:R-:W-:-:S13]  /*1650*/  FSETP.GT.AND P0, PT, |R0|, 1.469367938527859385e-39, PT ;  /* 0x001000000000780b */ /* 0x000fda0003f04200 */
[----:B------:R-:W-:Y:S05]  /*1660*/  @P0 BRA P1, `(.L_x_19) ;  /* 0x0000000000180947 */ /* 0x000fea0000800000 */
[----:B------:R-:W-:Y:S02]  /*1670*/  MOV R6, R8 ;  /* 0x0000000800067202 */ /* 0x000fe40000000f00 */
[----:B------:R-:W-:Y:S02]  /*1680*/  MOV R7, R9 ;  /* 0x0000000900077202 */ /* 0x000fe40000000f00 */
[----:B------:R-:W-:-:S07]  /*1690*/  MOV R0, 0x16b0 ;  /* 0x000016b000007802 */ /* 0x000fce0000000f00 */
[----:B-----5:R-:W-:Y:S05]  /*16a0*/  CALL.REL.NOINC `($__internal_0_$__cuda_sm20_div_rn_f64_full) ;  /* 0x0000003400407944 */ /* 0x020fea0003c00000 */
[----:B------:R-:W-:Y:S01]  /*16b0*/  MOV R6, R48 ;  /* 0x0000003000067202 */ /* 0x000fe20000000f00 */
[----:B------:R-:W-:-:S07]  /*16c0*/  IMAD.MOV.U32 R7, RZ, RZ, R49 ;  /* 0x000000ffff077224 */ /* 0x000fce00078e0031 */
.L_x_19:
[----:B------:R-:W-:Y:S05]  /*16d0*/  BSYNC.RECONVERGENT B0 ;  /* 0x0000000000007941 */ /* 0x000fea0003800200 */
.L_x_18:
[----:B------:R-:W-:Y:S01]  /*16e0*/  HFMA2 R11, -RZ, RZ, 1.19921875, -19.203125 ;  /* 0x3ccccccdff0b7431 */ /* 0x000fe200000001ff */
[----:B------:R-:W-:Y:S01]  /*16f0*/  MOV R0, 0x42200000 ;  /* 0x4220000000007802 */ /* 0x000fe20000000f00 */
[----:B------:R-:W-:Y:S01]  /*1700*/  FADD R3, -R10, 10 ;  /* 0x412000000a037421 */ /* 0x000fe20000000100 */
[----:B------:R0:W1:Y:S01]  /*1710*/  F2F.F32.F64 R9, R6 ;  /* 0x0000000600097310 */ /* 0x0000620000301000 */
[----:B------:R-:W-:Y:S02]  /*1720*/  BSSY.RECONVERGENT B2, `(.L_x_20) ;  /* 0x000000b000027945 */ /* 0x000fe40003800200 */
[----:B------:R-:W-:-:S05]  /*1730*/  FFMA R0, R11, -R0, 1 ;  /* 0x3f8000000b007423 */ /* 0x000fca0000000800 */
[----:B------:R-:W2:Y:S01]  /*1740*/  FCHK P0, R3, 40 ;  /* 0x4220000003007902 */ /* 0x000ea20000000000 */
[----:B------:R-:W-:-:S04]  /*1750*/  FFMA R0, R0, R11, 0.025000000372529029846 ;  /* 0x3ccccccd00007423 */ /* 0x000fc8000000000b */
[----:B------:R-:W-:-:S04]  /*1760*/  FFMA R8, R3, R0, RZ ;  /* 0x0000000003087223 */ /* 0x000fc800000000ff */
[----:B------:R-:W-:-:S04]  /*1770*/  FFMA R11, R8, -40, R3 ;  /* 0xc2200000080b7823 */ /* 0x000fc80000000003 */
[----:B------:R-:W-:Y:S01]  /*1780*/  FFMA R0, R0, R11, R8 ;  /* 0x0000000b00007223 */ /* 0x000fe20000000008 */
[----:B012---:R-:W-:Y:S06]  /*1790*/  @!P0 BRA `(.L_x_21) ;  /* 0x00000000000c8947 */ /* 0x007fec0003800000 */
[----:B------:R-:W-:Y:S02]  /*17a0*/  MOV R0, 0x42200000 ;  /* 0x4220000000007802 */ /* 0x000fe40000000f00 */
[----:B------:R-:W-:-:S07]  /*17b0*/  MOV R6, 0x17d0 ;  /* 0x000017d000067802 */ /* 0x000fce0000000f00 */
[----:B-----5:R-:W-:Y:S05]  /*17c0*/  CALL.REL.NOINC `($__internal_1_$__cuda_sm3x_div_rn_noftz_f32_slowpath) ;  /* 0x0000003800647944 */ /* 0x020fea0003c00000 */
.L_x_21:
[----:B------:R-:W-:Y:S05]  /*17d0*/  BSYNC.RECONVERGENT B2 ;  /* 0x0000000000027941 */ /* 0x000fea0003800200 */
.L_x_20:
[----:B------:R-:W-:Y:S01]  /*17e0*/  HFMA2 R3, -RZ, RZ, 0.96630859375, -0.0022525787353515625 ;  /* 0x3bbb989dff037431 */ /* 0x000fe200000001ff */
[----:B------:R-:W-:-:S04]  /*17f0*/  MOV R6, 0x437c0000 ;  /* 0x437c000000067802 */ /* 0x000fc80000000f00 */
[----:B------:R-:W-:-:S04]  /*1800*/  FFMA.SAT R3, R0, R3, 0.5 ;  /* 0x3f00000000037423 */ /* 0x000fc80000002003 */
[----:B------:R-:W-:-:S04]  /*1810*/  FFMA.RM R3, R3, R6, 12582913 ;  /* 0x4b40000103037423 */ /* 0x000fc80000004006 */
[C---:B------:R-:W-:Y:S01]  /*1820*/  FADD R7, R3.reuse, -12583039 ;  /* 0xcb40007f03077421 */ /* 0x040fe20000000000 */
[----:B------:R-:W-:-:S03]  /*1830*/  IMAD.SHL.U32 R3, R3, 0x800000, RZ ;  /* 0x0080000003037824 */ /* 0x000fc600078e00ff */
[----:B------:R-:W-:-:S04]  /*1840*/  FFMA R7, R0, 1.4426950216293334961, -R7 ;  /* 0x3fb8aa3b00077823 */ /* 0x000fc80000000807 */
[----:B------:R-:W-:-:S06]  /*1850*/  FFMA R0, R0, 1.925963033500011079e-08, R7 ;  /* 0x32a5706000007823 */ /* 0x000fcc0000000007 */
[----:B------:R-:W0:Y:S02]  /*1860*/  MUFU.EX2 R0, R0 ;  /* 0x0000000000007308 */ /* 0x000e240000000800 */
[----:B0-----:R-:W-:-:S04]  /*1870*/  FMUL R6, R3, R0 ;  /* 0x0000000003067220 */ /* 0x001fc80000400000 */
[----:B------:R-:W-:-:S04]  /*1880*/  FFMA R6, R6, 0.5, R9 ;  /* 0x3f00000006067823 */ /* 0x000fc80000000009 */
[----:B-----5:R-:W-:Y:S02]  /*1890*/  FFMA R6, -R12, R6, R9 ;  /* 0x000000060c067223 */ /* 0x020fe40000000109 */
[----:B------:R-:W-:Y:S03]  /*18a0*/  F2F.F64.F32 R12, R12 ;  /* 0x0000000c000c7310 */ /* 0x000fe60000201800 */
[----:B------:R-:W-:-:S04]  /*18b0*/  FSETP.NAN.AND P0, PT, R6, R6, PT ;  /* 0x000000060600720b */ /* 0x000fc80003f08000 */
[----:B------:R-:W-:-:S04]  /*18c0*/  FSEL R3, R6, RZ, !P0 ;  /* 0x000000ff06037208 */ /* 0x000fc80004000000 */
[----:B------:R-:W0:Y:S02]  /*18d0*/  F2F.F64.F32 R6, R3 ;  /* 0x0000000300067310 */ /* 0x000e240000201800 */
[----:B0-----:R-:W-:-:S10]  /*18e0*/  DFMA R6, R6, UR18, R12 ;  /* 0x0000001206067c2b */ /* 0x001fd4000800000c */
[----:B------:R-:W0:Y:S02]  /*18f0*/  F2F.F32.F64 R7, R6 ;  /* 0x0000000600077310 */ /* 0x000e240000301000 */
[----:B0-----:R0:W-:Y:S04]  /*1900*/  STG.E desc[UR10][R32.64], R7 ;  /* 0x0000000720007986 */ /* 0x0011e8000c10190a */
[----:B------:R-:W2:Y:S04]  /*1910*/  LDG.E R10, desc[UR10][R34.64] ;  /* 0x0000000a220a7981 */ /* 0x000ea8000c1e1900 */
[----:B------:R1:W5:Y:S01]  /*1920*/  LDG.E R9, desc[UR10][R22.64] ;  /* 0x0000000a16097981 */ /* 0x000362000c1e1900 */
[----:B------:R-:W-:Y:S01]  /*1930*/  HFMA2 R11, -RZ, RZ, 2.3125, 0 ;  /* 0x40a00000ff0b7431 */ /* 0x000fe200000001ff */
[----:B------:R-:W-:Y:S01]  /*1940*/  MOV R0, 0x3e4ccccd ;  /* 0x3e4ccccd00007802 */ /* 0x000fe20000000f00 */
[----:B------:R-:W-:Y:S01]  /*1950*/  UMOV UR16, 0xd2f1a9fc ;  /* 0xd2f1a9fc00107882 */ /* 0x000fe20000000000 */
[----:B------:R-:W-:Y:S01]  /*1960*/  UMOV UR17, 0x3fa0624d ;  /* 0x3fa0624d00117882 */ /* 0x000fe20000000000 */
[----:B------:R-:W-:Y:S02]  /*1970*/  BSSY.RECONVERGENT B2, `(.L_x_22) ;  /* 0x0000010000027945 */ /* 0x000fe40003800200 */
[----:B------:R-:W-:-:S04]  /*1980*/  FFMA R11, R0, -R11, 1 ;  /* 0x3f800000000b7423 */ /* 0x000fc8000000080b */
[----:B------:R-:W-:Y:S01]  /*1990*/  FFMA R0, R11, R0, 0.20000000298023223877 ;  /* 0x3e4ccccd0b007423 */ /* 0x000fe20000000000 */
[----:B--2---:R-:W-:-:S04]  /*19a0*/  FADD R10, R10, 63 ;  /* 0x427c00000a0a7421 */ /* 0x004fc80000000000 */
[----:B------:R-:W-:-:S04]  /*19b0*/  FADD R8, -R10, 15 ;  /* 0x417000000a087421 */ /* 0x000fc80000000100 */
[----:B------:R-:W0:Y:S01]  /*19c0*/  F2F.F64.F32 R12, R8 ;  /* 0x00000008000c7310 */ /* 0x000e220000201800 */
[----:B------:R-:W-:-:S04]  /*19d0*/  FFMA R3, R0, R8, RZ ;  /* 0x0000000800037223 */ /* 0x000fc800000000ff */
[----:B------:R-:W-:-:S03]  /*19e0*/  FFMA R6, R3, -5, R8 ;  /* 0xc0a0000003067823 */ /* 0x000fc60000000008 */
[----:B------:R-:W2:Y:S01]  /*19f0*/  FCHK P0, R8, 5 ;  /* 0x40a0000008007902 */ /* 0x000ea20000000000 */
[----:B------:R-:W-:Y:S01]  /*1a00*/  FFMA R0, R0, R6, R3 ;  /* 0x0000000600007223 */ /* 0x000fe20000000003 */
[----:B0-----:R-:W-:Y:S01]  /*1a10*/  DMUL R32, R12, UR16 ;  /* 0x000000100c207c28 */ /* 0x001fe20008000000 */
[----:B-12---:R-:W-:Y:S10]  /*1a20*/  @!P0 BRA `(.L_x_23) ;  /* 0x0000000000108947 */ /* 0x006ff40003800000 */
[----:B------:R-:W-:Y:S02]  /*1a30*/  MOV R3, R8 ;  /* 0x0000000800037202 */ /* 0x000fe40000000f00 */
[----:B------:R-:W-:Y:S02]  /*1a40*/  MOV R0, 0x40a00000 ;  /* 0x40a0000000007802 */ /* 0x000fe40000000f00 */
[----:B------:R-:W-:-:S07]  /*1a50*/  MOV R6, 0x1a70 ;  /* 0x00001a7000067802 */ /* 0x000fce0000000f00 */
[----:B-----5:R-:W-:Y:S05]  /*1a60*/  CALL.REL.NOINC `($__internal_1_$__cuda_sm3x_div_rn_noftz_f32_slowpath) ;  /* 0x0000003400bc7944 */ /* 0x020fea0003c00000 */
.L_x_23:
[----:B------:R-:W-:Y:S05]  /*1a70*/  BSYNC.RECONVERGENT B2 ;  /* 0x0000000000027941 */ /* 0x000fea0003800200 */
.L_x_22:
[----:B------:R-:W-:Y:S01]  /*1a80*/  MOV R3, 0x3bbb989d ;  /* 0x3bbb989d00037802 */ /* 0x000fe20000000f00 */
[----:B------:R-:W-:Y:S02]  /*1a90*/  IMAD.MOV.U32 R6, RZ, RZ, 0x437c0000 ;  /* 0x437c0000ff067424 */ /* 0x000fe400078e00ff */
[----:B------:R-:W-:Y:S01]  /*1aa0*/  HFMA2 R12, -RZ, RZ, 0, 5.9604644775390625e-08 ;  /* 0x00000001ff0c7431 */ /* 0x000fe200000001ff */
[----:B------:R-:W-:Y:S01]  /*1ab0*/  FSETP.GEU.AND P1, PT, |R33|, 6.5827683646048100446e-37, PT ;  /* 0x036000002100780b */ /* 0x000fe20003f2e200 */
[----:B------:R-:W-:Y:S01]  /*1ac0*/  BSSY.RECONVERGENT B0, `(.L_x_24) ;  /* 0x000001c000007945 */ /* 0x000fe20003800200 */
[----:B------:R-:W-:-:S04]  /*1ad0*/  FFMA.SAT R3, R0, R3, 0.5 ;  /* 0x3f00000000037423 */ /* 0x000fc80000002003 */
[----:B------:R-:W-:-:S04]  /*1ae0*/  FFMA.RM R3, R3, R6, 12582913 ;  /* 0x4b40000103037423 */ /* 0x000fc80000004006 */
        /* <DEDUP_REMOVED lines=25> */
.L_x_25:
[----:B------:R-:W-:Y:S05]  /*1c80*/  BSYNC.RECONVERGENT B0 ;  /* 0x0000000000007941 */ /* 0x000fea0003800200 */
.L_x_24:
        /* <DEDUP_REMOVED lines=12> */
[----:B------:R-:W-:Y:S02]  /*1d50*/  MOV R3, R10 ;  /* 0x0000000a00037202 */ /* 0x000fe40000000f00 */
[----:B------:R-:W-:Y:S02]  /*1d60*/  MOV R0, 0x42200000 ;  /* 0x4220000000007802 */ /* 0x000fe40000000f00 */
[----:B------:R-:W-:-:S07]  /*1d70*/  MOV R6, 0x1d90 ;  /* 0x00001d9000067802 */ /* 0x000fce0000000f00 */
[----:B-----5:R-:W-:Y:S05]  /*1d80*/  CALL.REL.NOINC `($__internal_1_$__cuda_sm3x_div_rn_noftz_f32_slowpath) ;  /* 0x0000003000f47944 */ /* 0x020fea0003c00000 */
.L_x_27:
[----:B------:R-:W-:Y:S05]  /*1d90*/  BSYNC.RECONVERGENT B2 ;  /* 0x0000000000027941 */ /* 0x000fea0003800200 */
.L_x_26:
[----:B------:R-:W-:Y:S02]  /*1da0*/  HFMA2 R3, -RZ, RZ, 0.96630859375, -0.0022525787353515625 ;  /* 0x3bbb989dff037431 */ /* 0x000fe400000001ff */
[----:B------:R-:W-:-:S03]  /*1db0*/  IMAD.MOV.U32 R6, RZ, RZ, 0x437c0000 ;  /* 0x437c0000ff067424 */ /* 0x000fc600078e00ff */
[----:B------:R-:W-:-:S04]  /*1dc0*/  FFMA.SAT R3, R0, R3, 0.5 ;  /* 0x3f00000000037423 */ /* 0x000fc80000002003 */
[----:B------:R-:W-:-:S04]  /*1dd0*/  FFMA.RM R3, R3, R6, 12582913 ;  /* 0x4b40000103037423 */ /* 0x000fc80000004006 */
[C---:B------:R-:W-:Y:S01]  /*1de0*/  FADD R7, R3.reuse, -12583039 ;  /* 0xcb40007f03077421 */ /* 0x040fe20000000000 */
[----:B------:R-:W-:-:S03]  /*1df0*/  SHF.L.U32 R3, R3, 0x17, RZ ;  /* 0x0000001703037819 */ /* 0x000fc600000006ff */
        /* <DEDUP_REMOVED lines=35> */
.L_x_29:
[----:B------:R-:W-:Y:S05]  /*2030*/  BSYNC.RECONVERGENT B2 ;  /* 0x0000000000027941 */ /* 0x000fea0003800200 */
.L_x_28:
[----:B------:R-:W-:Y:S01]  /*2040*/  IMAD.MOV.U32 R3, RZ, RZ, 0x3bbb989d ;  /* 0x3bbb989dff037424 */ /* 0x000fe200078e00ff */
[----:B------:R-:W-:Y:S01]  /*2050*/  MOV R6, 0x437c0000 ;  /* 0x437c000000067802 */ /* 0x000fe20000000f00 */
[----:B------:R-:W-:Y:S01]  /*2060*/  BSSY.RECONVERGENT B0, `(.L_x_30) ;  /* 0x0000020000007945 */ /* 0x000fe20003800200 */
[----:B------:R-:W-:Y:S01]  /*2070*/  FSETP.GEU.AND P1, PT, |R23|, 6.5827683646048100446e-37, PT ;  /* 0x036000001700780b */ /* 0x000fe20003f2e200 */
        /* <DEDUP_REMOVED lines=22> */
[----:B------:R-:W-:Y:S01]  /*21e0*/  MOV R50, R22 ;  /* 0x0000001600327202 */ /* 0x000fe20000000f00 */
[----:B------:R-:W-:Y:S01]  /*21f0*/  IMAD.MOV.U32 R6, RZ, RZ, R8 ;  /* 0x000000ffff067224 */ /* 0x000fe200078e0008 */
[----:B------:R-:W-:Y:S02]  /*2200*/  MOV R51, R23 ;  /* 0x0000001700337202 */ /* 0x000fe40000000f00 */
[----:B------:R-:W-:Y:S02]  /*2210*/  MOV R7, R9 ;  /* 0x0000000900077202 */ /* 0x000fe40000000f00 */
[----:B------:R-:W-:-:S07]  /*2220*/  MOV R0, 0x2240 ;  /* 0x0000224000007802 */ /* 0x000fce0000000f00 */
[----:B-----5:R-:W-:Y:S05]  /*2230*/  CALL.REL.NOINC `($__internal_0_$__cuda_sm20_div_rn_f64_full) ;  /* 0x00000028005c7944 */ /* 0x020fea0003c00000 */
[----:B------:R-:W-:Y:S02]  /*2240*/  MOV R6, R48 ;  /* 0x0000003000067202 */ /* 0x000fe40000000f00 */
[----:B------:R-:W-:-:S07]  /*2250*/  MOV R7, R49 ;  /* 0x0000003100077202 */ /* 0x000fce0000000f00 */
.L_x_31:
[----:B------:R-:W-:Y:S05]  /*2260*/  BSYNC.RECONVERGENT B0 ;  /* 0x0000000000007941 */ /* 0x000fea0003800200 */
.L_x_30:
        /* <DEDUP_REMOVED lines=12> */
[----:B------:R-:W-:Y:S01]  /*2330*/  IMAD.MOV.U32 R3, RZ, RZ, R12 ;  /* 0x000000ffff037224 */ /* 0x000fe200078e000c */
[----:B------:R-:W-:Y:S02]  /*2340*/  MOV R0, 0x42200000 ;  /* 0x4220000000007802 */ /* 0x000fe40000000f00 */
[----:B------:R-:W-:-:S07]  /*2350*/  MOV R6, 0x2370 ;  /* 0x0000237000067802 */ /* 0x000fce0000000f00 */
[----:B-----5:R-:W-:Y:S05]  /*2360*/  CALL.REL.NOINC `($__internal_1_$__cuda_sm3x_div_rn_noftz_f32_slowpath) ;  /* 0x0000002c007c7944 */ /* 0x020fea0003c00000 */
.L_x_33:
[----:B------:R-:W-:Y:S05]  /*2370*/  BSYNC.RECONVERGENT B2 ;  /* 0x0000000000027941 */ /* 0x000fea0003800200 */
.L_x_32:
[----:B------:R-:W-:Y:S01]  /*2380*/  HFMA2 R13, -RZ, RZ, 0.96630859375, -0.0022525787353515625 ;  /* 0x3bbb989dff0d7431 */ /* 0x000fe200000001ff */
[----:B------:R-:W-:-:S04]  /*2390*/  MOV R22, 0x437c0000 ;  /* 0x437c000000167802 */ /* 0x000fc80000000f00 */
        /* <DEDUP_REMOVED lines=19> */
[----:B------:R-:W-:Y:S01]  /*24d0*/  UMOV UR16, 0x47ae147b ;  /* 0x47ae147b00107882 */ /* 0x000fe20000000000 */
[----:B------:R-:W-:Y:S01]  /*24e0*/  UMOV UR17, 0x3fd47ae1 ;  /* 0x3fd47ae100117882 */ /* 0x000fe20000000000 */
[----:B------:R-:W-:Y:S01]  /*24f0*/  BSSY.RECONVERGENT B0, `(.L_x_34) ;  /* 0x0000021000007945 */ /* 0x000fe20003800200 */
[----:B0-----:R-:W-:-:S02]  /*2500*/  IMAD.MOV.U32 R16, RZ, RZ, 0x1 ;  /* 0x00000001ff107424 */ /* 0x001fc400078e00ff */
[----:B--2---:R-:W-:-:S04]  /*2510*/  FADD R12, R12, 63 ;  /* 0x427c00000c0c7421 */ /* 0x004fc80000000000 */
[----:B------:R-:W-:-:S04]  /*2520*/  FADD R0, -R12, 13 ;  /* 0x415000000c007421 */ /* 0x000fc80000000100 */
[----:B------:R-:W-:-:S04]  /*2530*/  FMUL R8, R0, 0.25 ;  /* 0x3e80000000087820 */ /* 0x000fc80000400000 */
        /* <DEDUP_REMOVED lines=11> */
[----:B------:R-:W-:Y:S02]  /*25f0*/  DFMA R22, R10, R10, R10 ;  /* 0x0000000a0a16722b */ /* 0x000fe4000000000a */
[----:B------:R-:W0:Y:S06]  /*2600*/  F2F.F64.F32 R10, R0 ;  /* 0x00000000000a7310 */ /* 0x000e2c0000201800 */
[----:B------:R-:W-:-:S08]  /*2610*/  DFMA R22, R16, R22, R16 ;  /* 0x000000161016722b */ /* 0x000fd00000000010 */
[----:B------:R-:W-:Y:S02]  /*2620*/  DFMA R16, -R6, R22, 1 ;  /* 0x3ff000000610742b */ /* 0x000fe40000000116 */
[----:B0-----:R-:W-:-:S06]  /*2630*/  DMUL R50, R10, UR16 ;  /* 0x000000100a327c28 */ /* 0x001fcc0008000000 */
[----:B------:R-:W-:-:S04]  /*2640*/  DFMA R16, R22, R16, R22 ;  /* 0x000000101610722b */ /* 0x000fc80000000016 */
[----:B------:R-:W-:-:S04]  /*2650*/  FSETP.GEU.AND P1, PT, |R51|, 6.5827683646048100446e-37, PT ;  /* 0x036000003300780b */ /* 0x000fc80003f2e200 */
[----:B------:R-:W-:-:S08]  /*2660*/  DMUL R10, R50, R16 ;  /* 0x00000010320a7228 */ /* 0x000fd00000000000 */
[----:B------:R-:W-:-:S08]  /*2670*/  DFMA R22, -R6, R10, R50 ;  /* 0x0000000a0616722b */ /* 0x000fd00000000132 */
[----:B------:R-:W-:-:S10]  /*2680*/  DFMA R10, R16, R22, R10 ;  /* 0x00000016100a722b */ /* 0x000fd4000000000a */
[----:B------:R-:W-:-:S05]  /*2690*/  FFMA R3, RZ, R7, R11 ;  /* 0x00000007ff037223 */ /* 0x000fca000000000b */
[----:B------:R-:W-:-:S13]  /*26a0*/  FSETP.GT.AND P0, PT, |R3|, 1.469367938527859385e-39, PT ;  /* 0x001000000300780b */ /* 0x000fda0003f04200 */
[----:B-1----:R-:W-:Y:S05]  /*26b0*/  @P0 BRA P1, `(.L_x_35) ;  /* 0x0000000000100947 */ /* 0x002fea0000800000 */
[----:B------:R-:W-:-:S07]  /*26c0*/  MOV R0, 0x26e0 ;  /* 0x000026e000007802 */ /* 0x000fce0000000f00 */
[----:B-----5:R-:W-:Y:S05]  /*26d0*/  CALL.REL.NOINC `($__internal_0_$__cuda_sm20_div_rn_f64_full) ;  /* 0x0000002400347944 */ /* 0x020fea0003c00000 */
[----:B------:R-:W-:Y:S02]  /*26e0*/  MOV R10, R48 ;  /* 0x00000030000a7202 */ /* 0x000fe40000000f00 */
[----:B------:R-:W-:-:S07]  /*26f0*/  MOV R11, R49 ;  /* 0x00000031000b7202 */ /* 0x000fce0000000f00 */
.L_x_35:
[----:B------:R-:W-:Y:S05]  /*2700*/  BSYNC.RECONVERGENT B0 ;  /* 0x0000000000007941 */ /* 0x000fea0003800200 */
.L_x_34:
[----:B------:R-:W-:Y:S02]  /*2710*/  HFMA2 R0, -RZ, RZ, 1.57421875, -19.203125 ;  /* 0x3e4ccccdff007431 */ /* 0x000fe400000001ff */
[----:B------:R-:W-:Y:S01]  /*2720*/  FADD R12, R12, -40 ;  /* 0xc22000000c0c7421 */ /* 0x000fe20000000000 */
[----:B------:R-:W-:Y:S01]  /*2730*/  MOV R3, 0x40a00000 ;  /* 0x40a0000000037802 */ /* 0x000fe20000000f00 */
[----:B------:R-:W-:Y:S01]  /*2740*/  F2F.F32.F64 R10, R10 ;  /* 0x0000000a000a7310 */ /* 0x000fe20000301000 */
[----:B------:R-:W-:Y:S01]  /*2750*/  UMOV UR16, 0x1eb851ec ;  /* 0x1eb851ec00107882 */ /* 0x000fe20000000000 */
[----:B------:R-:W-:Y:S01]  /*2760*/  UMOV UR17, 0x3fd1eb85 ;  /* 0x3fd1eb8500117882 */ /* 0x000fe20000000000 */
[----:B------:R-:W-:Y:S01]  /*2770*/  BSSY.RECONVERGENT B2, `(.L_x_36) ;  /* 0x000000e000027945 */ /* 0x000fe20003800200 */
[----:B------:R-:W-:-:S04]  /*2780*/  FFMA R3, R0, -R3, 1 ;  /* 0x3f80000000037423 */ /* 0x000fc80000000803 */
[----:B------:R-:W0:Y:S01]  /*2790*/  F2F.F64.F32 R16, R12 ;  /* 0x0000000c00107310 */ /* 0x000e220000201800 */
[----:B------:R-:W-:-:S04]  /*27a0*/  FFMA R0, R3, R0, 0.20000000298023223877 ;  /* 0x3e4ccccd03007423 */ /* 0x000fc80000000000 */
[----:B------:R-:W-:-:S03]  /*27b0*/  FFMA R3, R0, R12, RZ ;  /* 0x0000000c00037223 */ /* 0x000fc600000000ff */
[----:B------:R-:W1:Y:S01]  /*27c0*/  FCHK P0, R12, 5 ;  /* 0x40a000000c007902 */ /* 0x000e620000000000 */
[----:B------:R-:W-:Y:S01]  /*27d0*/  FFMA R6, R3, -5, R12 ;  /* 0xc0a0000003067823 */ /* 0x000fe2000000000c */
[----:B0-----:R-:W-:-:S03]  /*27e0*/  DMUL R16, R16, UR16 ;  /* 0x0000001010107c28 */ /* 0x001fc60008000000 */
[----:B------:R-:W-:Y:S01]  /*27f0*/  FFMA R0, R0, R6, R3 ;  /* 0x0000000600007223 */ /* 0x000fe20000000003 */
[----:B-1----:R-:W-:Y:S07]  /*2800*/  @!P0 BRA `(.L_x_37) ;  /* 0x0000000000108947 */ /* 0x002fee0003800000 */
[----:B------:R-:W-:Y:S01]  /*2810*/  MOV R3, R12 ;  /* 0x0000000c00037202 */ /* 0x000fe20000000f00 */
[----:B------:R-:W-:Y:S01]  /*2820*/  IMAD.MOV.U32 R0, RZ, RZ, 0x40a00000 ;  /* 0x40a00000ff007424 */ /* 0x000fe200078e00ff */
[----:B------:R-:W-:-:S07]  /*2830*/  MOV R6, 0x2850 ;  /* 0x0000285000067802 */ /* 0x000fce0000000f00 */
[----:B-----5:R-:W-:Y:S05]  /*2840*/  CALL.REL.NOINC `($__internal_1_$__cuda_sm3x_div_rn_noftz_f32_slowpath) ;  /* 0x0000002800447944 */ /* 0x020fea0003c00000 */
.L_x_37:
[----:B------:R-:W-:Y:S05]  /*2850*/  BSYNC.RECONVERGENT B2 ;  /* 0x0000000000027941 */ /* 0x000fea0003800200 */
.L_x_36:
[----:B------:R-:W-:Y:S01]  /*2860*/  HFMA2 R6, -RZ, RZ, 3.7421875, 0 ;  /* 0x437c0000ff067431 */ /* 0x000fe200000001ff */
[----:B------:R-:W-:Y:S01]  /*2870*/  MOV R3, 0x3bbb989d ;  /* 0x3bbb989d00037802 */ /* 0x000fe20000000f00 */
[----:B------:R-:W-:Y:S01]  /*2880*/  BSSY.RECONVERGENT B0, `(.L_x_38) ;  /* 0x0000020000007945 */ /* 0x000fe20003800200 */
[----:B------:R-:W-:-:S03]  /*2890*/  FSETP.GEU.AND P1, PT, |R17|, 6.5827683646048100446e-37, PT ;  /* 0x036000001100780b */ /* 0x000fc60003f2e200 */
[----:B------:R-:W-:-:S04]  /*28a0*/  FFMA.SAT R3, R0, R3, 0.5 ;  /* 0x3f00000000037423 */ /* 0x000fc80000002003 */
[----:B------:R-:W-:Y:S01]  /*28b0*/  FFMA.RM R3, R3, R6, 12582913 ;  /* 0x4b40000103037423 */ /* 0x000fe20000004006 */
[----:B------:R-:W-:-:S03]  /*28c0*/  MOV R6, 0x1 ;  /* 0x0000000100067802 */ /* 0x000fc60000000f00 */
        /* <DEDUP_REMOVED lines=27> */
.L_x_39:
[----:B------:R-:W-:Y:S05]  /*2a80*/  BSYNC.RECONVERGENT B0 ;  /* 0x0000000000007941 */ /* 0x000fea0003800200 */
.L_x_38:
[----:B------:R-:W0:Y:S02]  /*2a90*/  F2F.F32.F64 R7, R6 ;  /* 0x0000000600077310 */ /* 0x000e240000301000 */
[----:B0-----:R-:W-:-:S04]  /*2aa0*/  FADD R0, R10, R7 ;  /* 0x000000070a007221 */ /* 0x001fc80000000000 */
[----:B-----5:R-:W-:Y:S02]  /*2ab0*/  FFMA R0, -R9, R0, R10 ;  /* 0x0000000009007223 */ /* 0x020fe4000000010a */
[----:B------:R-:W-:Y:S03]  /*2ac0*/  F2F.F64.F32 R8, R9 ;  /* 0x0000000900087310 */ /* 0x000fe60000201800 */
[----:B------:R-:W-:-:S04]  /*2ad0*/  FSETP.NAN.AND P0, PT, R0, R0, PT ;  /* 0x000000000000720b */ /* 0x000fc80003f08000 */
[----:B------:R-:W-:-:S06]  /*2ae0*/  FSEL R11, R0, RZ, !P0 ;  /* 0x000000ff000b7208 */ /* 0x000fcc0004000000 */
[----:B------:R-:W0:Y:S02]  /*2af0*/  F2F.F64.F32 R10, R11 ;  /* 0x0000000b000a7310 */ /* 0x000e240000201800 */
[----:B0-----:R-:W-:-:S10]  /*2b00*/  DFMA R16, R10, UR18, R8 ;  /* 0x000000120a107c2b */ /* 0x001fd40008000008 */
[----:B------:R-:W0:Y:S02]  /*2b10*/  F2F.F32.F64 R17, R16 ;  /* 0x0000001000117310 */ /* 0x000e240000301000 */
[----:B0-----:R0:W-:Y:S04]  /*2b20*/  STG.E desc[UR10][R36.64], R17 ;  /* 0x0000001124007986 */ /* 0x0011e8000c10190a */
[----:B------:R-:W2:Y:S04]  /*2b30*/  LDG.E R12, desc[UR10][R34.64] ;  /* 0x0000000a220c7981 */ /* 0x000ea8000c1e1900 */
[----:B------:R1:W5:Y:S01]  /*2b40*/  LDG.E R10, desc[UR10][R24.64] ;  /* 0x0000000a180a7981 */ /* 0x000362000c1e1900 */
[----:B------:R-:W-:Y:S01]  /*2b50*/  MOV R6, 0x3bbb989d ;  /* 0x3bbb989d00067802 */ /* 0x000fe20000000f00 */
[----:B------:R-:W-:-:S02]  /*2b60*/  IMAD.MOV.U32 R7, RZ, RZ, 0x437c0000 ;  /* 0x437c0000ff077424 */ /* 0x000fc400078e00ff */
[----:B------:R-:W-:Y:S01]  /*2b70*/  HFMA2 R16, -RZ, RZ, 0, 5.9604644775390625e-08 ;  /* 0x00000001ff107431 */ /* 0x000fe200000001ff */
[----:B------:R-:W-:Y:S01]  /*2b80*/  UMOV UR16, 0x47ae147b ;  /* 0x47ae147b00107882 */ /* 0x000fe20000000000 */
[----:B------:R-:W-:Y:S01]  /*2b90*/  UMOV UR17, 0x3fd47ae1 ;  /* 0x3fd47ae100117882 */ /* 0x000fe20000000000 */
[----:B------:R-:W-:Y:S01]  /*2ba0*/  BSSY.RECONVERGENT B0, `(.L_x_40) ;  /* 0x0000022000007945 */ /* 0x000fe20003800200 */
        /* <DEDUP_REMOVED lines=9> */
[----:B------:R-:W2:Y:S02]  /*2c40*/  MUFU.EX2 R3, R3 ;  /* 0x0000000300037308 */ /* 0x000ea40000000800 */
[----:B--2---:R-:W-:-:S06]  /*2c50*/  FFMA R8, R6, R3, -1 ;  /* 0xbf80000006087423 */ /* 0x004fcc0000000003 */
        /* <DEDUP_REMOVED lines=16> */
[----:B------:R-:W-:Y:S02]  /*2d60*/  MOV R6, R8 ;  /* 0x0000000800067202 */ /* 0x000fe40000000f00 */
[----:B------:R-:W-:Y:S02]  /*2d70*/  MOV R7, R9 ;  /* 0x0000000900077202 */ /* 0x000fe40000000f00 */
[----:B------:R-:W-:-:S07]  /*2d80*/  MOV R0, 0x2da0 ;  /* 0x00002da000007802 */ /* 0x000fce0000000f00 */
[----:B-----5:R-:W-:Y:S05]  /*2d90*/  CALL.REL.NOINC `($__internal_0_$__cuda_sm20_div_rn_f64_full) ;  /* 0x0000001c00847944 */ /* 0x020fea0003c00000 */
[----:B------:R-:W-:Y:S01]  /*2da0*/  MOV R6, R48 ;  /* 0x0000003000067202 */ /* 0x000fe20000000f00 */
[----:B------:R-:W-:-:S07]  /*2db0*/  IMAD.MOV.U32 R7, RZ, RZ, R49 ;  /* 0x000000ffff077224 */ /* 0x000fce00078e0031 */
.L_x_41:
[----:B------:R-:W-:Y:S05]  /*2dc0*/  BSYNC.RECONVERGENT B0 ;  /* 0x0000000000007941 */ /* 0x000fea0003800200 */
.L_x_40:
        /* <DEDUP_REMOVED lines=16> */
[----:B------:R-:W-:Y:S02]  /*2ed0*/  MOV R3, R12 ;  /* 0x0000000c00037202 */ /* 0x000fe40000000f00 */
[----:B------:R-:W-:Y:S02]  /*2ee0*/  MOV R0, 0x40a00000 ;  /* 0x40a0000000007802 */ /* 0x000fe40000000f00 */
[----:B------:R-:W-:-:S07]  /*2ef0*/  MOV R6, 0x2f10 ;  /* 0x00002f1000067802 */ /* 0x000fce0000000f00 */
[----:B-----5:R-:W-:Y:S05]  /*2f00*/  CALL.REL.NOINC `($__internal_1_$__cuda_sm3x_div_rn_noftz_f32_slowpath) ;  /* 0x0000002000947944 */ /* 0x020fea0003c00000 */
.L_x_43:
[----:B------:R-:W-:Y:S05]  /*2f10*/  BSYNC.RECONVERGENT B2 ;  /* 0x0000000000027941 */ /* 0x000fea0003800200 */
.L_x_42:
        /* <DEDUP_REMOVED lines=34> */
.L_x_45:
[----:B------:R-:W-:Y:S05]  /*3140*/  BSYNC.RECONVERGENT B0 ;  /* 0x0000000000007941 */ /* 0x000fea0003800200 */
.L_x_44:
        /* <DEDUP_REMOVED lines=12> */
[----:B------:R-:W-:Y:S01]  /*3210*/  HFMA2 R7, -RZ, RZ, 3.7421875, 0 ;  /* 0x437c0000ff077431 */ /* 0x000fe200000001ff */
[----:B------:R-:W-:Y:S01]  /*3220*/  MOV R6, 0x3bbb989d ;  /* 0x3bbb989d00067802 */ /* 0x000fe20000000f00 */
[----:B------:R-:W-:Y:S01]  /*3230*/  IMAD.MOV.U32 R16, RZ, RZ, 0x1 ;  /* 0x00000001ff107424 */ /* 0x000fe200078e00ff */
        /* <DEDUP_REMOVED lines=11> */
[----:B------:R-:W-:-:S04]  /*32f0*/  FFMA R8, R3, 1.925963033500011079e-08, R8 ;  /* 0x32a5706003087823 */ /* 0x000fc80000000008 */
        /* <DEDUP_REMOVED lines=22> */
.L_x_47:
[----:B------:R-:W-:Y:S05]  /*3460*/  BSYNC.RECONVERGENT B0 ;  /* 0x0000000000007941 */ /* 0x000fea0003800200 */
.L_x_46:
        /* <DEDUP_REMOVED lines=20> */
.L_x_49:
[----:B------:R-:W-:Y:S05]  /*35b0*/  BSYNC.RECONVERGENT B2 ;  /* 0x0000000000027941 */ /* 0x000fea0003800200 */
.L_x_48:
        /* <DEDUP_REMOVED lines=34> */
.L_x_51:
[----:B------:R-:W-:Y:S05]  /*37e0*/  BSYNC.RECONVERGENT B0 ;  /* 0x0000000000007941 */ /* 0x000fea0003800200 */
.L_x_50:
        /* <DEDUP_REMOVED lines=13> */
[----:B------:R-:W-:Y:S01]  /*38c0*/  IMAD.MOV.U32 R0, RZ, RZ, 0x41900000 ;  /* 0x41900000ff007424 */ /* 0x000fe200078e00ff */
[----:B------:R-:W-:Y:S03]  /*38d0*/  BSSY.RECONVERGENT B2, `(.L_x_52) ;  /* 0x000000d000027945 */ /* 0x000fe60003800200 */
[----:B------:R-:W-:-:S04]  /*38e0*/  FFMA R0, R7, -R0, 1 ;  /* 0x3f80000007007423 */ /* 0x000fc80000000800 */
[----:B------:R-:W-:Y:S01]  /*38f0*/  FFMA R0, R0, R7, 0.055555555969476699829 ;  /* 0x3d638e3900007423 */ /* 0x000fe20000000007 */
[----:B--2---:R-:W-:-:S04]  /*3900*/  FADD R9, R38, 63 ;  /* 0x427c000026097421 */ /* 0x004fc80000000000 */
[----:B------:R-:W-:-:S04]  /*3910*/  FADD R3, -R9, 17 ;  /* 0x4188000009037421 */ /* 0x000fc80000000100 */
[----:B------:R-:W1:Y:S01]  /*3920*/  FCHK P0, R3, 18 ;  /* 0x4190000003007902 */ /* 0x000e620000000000 */
[----:B------:R-:W-:-:S04]  /*3930*/  FFMA R6, R3, R0, RZ ;  /* 0x0000000003067223 */ /* 0x000fc800000000ff */
[----:B------:R-:W-:-:S04]  /*3940*/  FFMA R7, R6, -18, R3 ;  /* 0xc190000006077823 */ /* 0x000fc80000000003 */
[----:B------:R-:W-:Y:S01]  /*3950*/  FFMA R0, R0, R7, R6 ;  /* 0x0000000700007223 */ /* 0x000fe20000000006 */
[----:B01----:R-:W-:Y:S06]  /*3960*/  @!P0 BRA `(.L_x_53) ;  /* 0x00000000000c8947 */ /* 0x003fec0003800000 */
[----:B------:R-:W-:Y:S02]  /*3970*/  MOV R0, 0x41900000 ;  /* 0x4190000000007802 */ /* 0x000fe40000000f00 */
[----:B------:R-:W-:-:S07]  /*3980*/  MOV R6, 0x39a0 ;  /* 0x000039a000067802 */ /* 0x000fce0000000f00 */
[----:B-----5:R-:W-:Y:S05]  /*3990*/  CALL.REL.NOINC `($__internal_1_$__cuda_sm3x_div_rn_noftz_f32_slowpath) ;  /* 0x0000001400f07944 */ /* 0x020fea0003c00000 */
.L_x_53:
[----:B------:R-:W-:Y:S05]  /*39a0*/  BSYNC.RECONVERGENT B2 ;  /* 0x0000000000027941 */ /* 0x000fea0003800200 */
.L_x_52:
[----:B------:R-:W-:Y:S01]  /*39b0*/  HFMA2 R3, -RZ, RZ, 0.96630859375, -0.0022525787353515625 ;  /* 0x3bbb989dff037431 */ /* 0x000fe200000001ff */
[----:B------:R-:W-:Y:S01]  /*39c0*/  MOV R6, 0x437c0000 ;  /* 0x437c000000067802 */ /* 0x000fe20000000f00 */
[----:B------:R-:W-:Y:S02]  /*39d0*/  HFMA2 R8, -RZ, RZ, 1.57421875, -19.203125 ;  /* 0x3e4ccccdff087431 */ /* 0x000fe400000001ff */
[----:B------:R-:W-:Y:S01]  /*39e0*/  FADD R12, -R9, 40 ;  /* 0x42200000090c7421 */ /* 0x000fe20000000100 */
[----:B------:R-:W-:Y:S01]  /*39f0*/  IMAD.MOV.U32 R11, RZ, RZ, 0x40a00000 ;  /* 0x40a00000ff0b7424 */ /* 0x000fe200078e00ff */
[----:B------:R-:W-:Y:S01]  /*3a00*/  UMOV UR16, 0xd2f1a9fc ;  /* 0xd2f1a9fc00107882 */ /* 0x000fe20000000000 */
[----:B------:R-:W-:Y:S01]  /*3a10*/  UMOV UR17, 0x3fc0624d ;  /* 0x3fc0624d00117882 */ /* 0x000fe20000000000 */
[----:B------:R-:W-:Y:S01]  /*3a20*/  FCHK P0, R12, 5 ;  /* 0x40a000000c007902 */ /* 0x000fe20000000000 */
[----:B------:R-:W-:Y:S01]  /*3a30*/  BSSY.RECONVERGENT B2, `(.L_x_54) ;  /* 0x0000016000027945 */ /* 0x000fe20003800200 */
[----:B------:R-:W-:Y:S01]  /*3a40*/  FFMA.SAT R3, R0, R3, 0.5 ;  /* 0x3f00000000037423 */ /* 0x000fe20000002003 */
[----:B------:R-:W-:-:S03]  /*3a50*/  FFMA R11, R8, -R11, 1 ;  /* 0x3f800000080b7423 */ /* 0x000fc6000000080b */
[----:B------:R-:W-:-:S04]  /*3a60*/  FFMA.RM R3, R3, R6, 12582913 ;  /* 0x4b40000103037423 */ /* 0x000fc80000004006 */
[C---:B------:R-:W-:Y:S01]  /*3a70*/  FADD R7, R3.reuse, -12583039 ;  /* 0xcb40007f03077421 */ /* 0x040fe20000000000 */
[----:B------:R-:W-:-:S03]  /*3a80*/  SHF.L.U32 R3, R3, 0x17, RZ ;  /* 0x0000001703037819 */ /* 0x000fc600000006ff */
[----:B------:R-:W-:-:S04]  /*3a90*/  FFMA R7, R0, 1.4426950216293334961, -R7 ;  /* 0x3fb8aa3b00077823 */ /* 0x000fc80000000807 */
[----:B------:R-:W-:-:S06]  /*3aa0*/  FFMA R0, R0, 1.925963033500011079e-08, R7 ;  /* 0x32a5706000007823 */ /* 0x000fcc0000000007 */
[----:B------:R-:W0:Y:S02]  /*3ab0*/  MUFU.EX2 R0, R0 ;  /* 0x0000000000007308 */ /* 0x000e240000000800 */
[----:B0-----:R-:W-:Y:S01]  /*3ac0*/  FMUL R3, R3, R0 ;  /* 0x0000000003037220 */ /* 0x001fe20000400000 */
[----:B------:R-:W-:-:S05]  /*3ad0*/  FFMA R0, R11, R8, 0.20000000298023223877 ;  /* 0x3e4ccccd0b007423 */ /* 0x000fca0000000008 */
[----:B------:R-:W0:Y:S01]  /*3ae0*/  F2F.F64.F32 R6, R3 ;  /* 0x0000000300067310 */ /* 0x000e220000201800 */
[----:B------:R-:W-:-:S04]  /*3af0*/  FFMA R11, R0, R12, RZ ;  /* 0x0000000c000b7223 */ /* 0x000fc800000000ff */
[----:B------:R-:W-:-:S04]  /*3b00*/  FFMA R8, R11, -5, R12 ;  /* 0xc0a000000b087823 */ /* 0x000fc8000000000c */
[----:B------:R-:W-:Y:S01]  /*3b10*/  FFMA R0, R0, R8, R11 ;  /* 0x0000000800007223 */ /* 0x000fe2000000000b */
[----:B0-----:R-:W-:-:S06]  /*3b20*/  DMUL R6, R6, UR16 ;  /* 0x0000001006067c28 */ /* 0x001fcc0008000000 */
[----:B------:R0:W1:Y:S01]  /*3b30*/  F2F.F32.F64 R9, R6 ;  /* 0x0000000600097310 */ /* 0x0000620000301000 */
[----:B------:R-:W-:Y:S05]  /*3b40*/  @!P0 BRA `(.L_x_55) ;  /* 0x0000000000108947 */ /* 0x000fea0003800000 */
[----:B------:R-:W-:Y:S02]  /*3b50*/  MOV R3, R12 ;  /* 0x0000000c00037202 */ /* 0x000fe40000000f00 */
[----:B------:R-:W-:Y:S02]  /*3b60*/  MOV R0, 0x40a00000 ;  /* 0x40a0000000007802 */ /* 0x000fe40000000f00 */
[----:B0-----:R-:W-:-:S07]  /*3b70*/  MOV R6, 0x3b90 ;  /* 0x00003b9000067802 */ /* 0x001fce0000000f00 */
[----:B-1---5:R-:W-:Y:S05]  /*3b80*/  CALL.REL.NOINC `($__internal_1_$__cuda_sm3x_div_rn_noftz_f32_slowpath) ;  /* 0x0000001400747944 */ /* 0x022fea0003c00000 */
.L_x_55:
[----:B------:R-:W-:Y:S05]  /*3b90*/  BSYNC.RECONVERGENT B2 ;  /* 0x0000000000027941 */ /* 0x000fea0003800200 */
.L_x_54:
[----:B0-----:R-:W-:Y:S01]  /*3ba0*/  HFMA2 R6, -RZ, RZ, 3.7421875, 0 ;  /* 0x437c0000ff067431 */ /* 0x001fe200000001ff */
[----:B------:R-:W-:Y:S01]  /*3bb0*/  MOV R3, 0x3bbb989d ;  /* 0x3bbb989d00037802 */ /* 0x000fe20000000f00 */
[----:B------:R-:W-:Y:S01]  /*3bc0*/  UMOV UR4, 0x40800000 ;  /* 0x4080000000047882 */ /* 0x000fe20000000000 */
[----:B------:R-:W-:Y:S01]  /*3bd0*/  BSSY.RECONVERGENT B2, `(.L_x_56) ;  /* 0x0000016000027945 */ /* 0x000fe20003800200 */
[----:B------:R-:W-:Y:S02]  /*3be0*/  IMAD.U32 R11, RZ, RZ, UR4 ;  /* 0x00000004ff0b7e24 */ /* 0x000fe4000f8e00ff */
[----:B------:R-:W-:-:S04]  /*3bf0*/  FFMA.SAT R3, R0, R3, 0.5 ;  /* 0x3f00000000037423 */ /* 0x000fc80000002003 */
[----:B------:R-:W-:-:S04]  /*3c00*/  FFMA.RM R3, R3, R6, 12582913 ;  /* 0x4b40000103037423 */ /* 0x000fc80000004006 */
[C---:B------:R-:W-:Y:S01]  /*3c10*/  FADD R7, R3.reuse, -12583039 ;  /* 0xcb40007f03077421 */ /* 0x040fe20000000000 */
[----:B------:R-:W-:-:S03]  /*3c20*/  SHF.L.U32 R3, R3, 0x17, RZ ;  /* 0x0000001703037819 */ /* 0x000fc600000006ff */
[----:B------:R-:W-:-:S04]  /*3c30*/  FFMA R7, R0, 1.4426950216293334961, -R7 ;  /* 0x3fb8aa3b00077823 */ /* 0x000fc80000000807 */
[----:B------:R-:W-:-:S04]  /*3c40*/  FFMA R7, R0, 1.925963033500011079e-08, R7 ;  /* 0x32a5706000077823 */ /* 0x000fc80000000007 */
[----:B------:R-:W0:Y:S02]  /*3c50*/  MUFU.EX2 R0, R7 ;  /* 0x0000000700007308 */ /* 0x000e240000000800 */
[----:B0-----:R-:W-:-:S06]  /*3c60*/  FFMA R8, R3, R0, 1 ;  /* 0x3f80000003087423 */ /* 0x001fcc0000000000 */
[----:B------:R-:W0:Y:S08]  /*3c70*/  MUFU.RCP R0, R8 ;  /* 0x0000000800007308 */ /* 0x000e300000001000 */
[----:B------:R-:W2:Y:S01]  /*3c80*/  FCHK P0, R11, R8 ;  /* 0x000000080b007302 */ /* 0x000ea20000000000 */
[----:B0-----:R-:W-:-:S04]  /*3c90*/  FFMA R3, -R8, R0, 1 ;  /* 0x3f80000008037423 */ /* 0x001fc80000000100 */
[----:B------:R-:W-:-:S04]  /*3ca0*/  FFMA R0, R0, R3, R0 ;  /* 0x0000000300007223 */ /* 0x000fc80000000000 */
[----:B------:R-:W-:-:S04]  /*3cb0*/  FFMA R3, R0, 4, RZ ;  /* 0x4080000000037823 */ /* 0x000fc800000000ff */
[----:B------:R-:W-:-:S04]  /*3cc0*/  FFMA R6, -R8, R3, 4 ;  /* 0x4080000008067423 */ /* 0x000fc80000000103 */
[----:B------:R-:W-:Y:S01]  /*3cd0*/  FFMA R0, R0, R6, R3 ;  /* 0x0000000600007223 */ /* 0x000fe20000000003 */
[----:B--2---:R-:W-:Y:S06]  /*3ce0*/  @!P0 BRA `(.L_x_57) ;  /* 0x0000000000108947 */ /* 0x004fec0003800000 */
[----:B------:R-:W-:Y:S02]  /*3cf0*/  MOV R0, R8 ;  /* 0x0000000800007202 */ /* 0x000fe40000000f00 */
[----:B------:R-:W-:Y:S02]  /*3d00*/  MOV R3, 0x40800000 ;  /* 0x4080000000037802 */ /* 0x000fe40000000f00 */
[----:B------:R-:W-:-:S07]  /*3d10*/  MOV R6, 0x3d30 ;  /* 0x00003d3000067802 */ /* 0x000fce0000000f00 */
[----:B-1---5:R-:W-:Y:S05]  /*3d20*/  CALL.REL.NOINC `($__internal_1_$__cuda_sm3x_div_rn_noftz_f32_slowpath) ;  /* 0x00000014000c7944 */ /* 0x022fea0003c00000 */
.L_x_57:
[----:B------:R-:W-:Y:S05]  /*3d30*/  BSYNC.RECONVERGENT B2 ;  /* 0x0000000000027941 */ /* 0x000fea0003800200 */
.L_x_56:
[----:B-1----:R-:W-:-:S04]  /*3d40*/  FADD R0, R9, R0 ;  /* 0x0000000009007221 */ /* 0x002fc80000000000 */
        /* <DEDUP_REMOVED lines=10> */
[----:B------:R-:W-:Y:S01]  /*3df0*/  HFMA2 R8, -RZ, RZ, 2.78125, 0 ;  /* 0x41900000ff087431 */ /* 0x000fe200000001ff */
[----:B------:R-:W-:Y:S01]  /*3e00*/  MOV R3, 0x3d638e39 ;  /* 0x3d638e3900037802 */ /* 0x000fe20000000f00 */
[----:B------:R-:W-:Y:S04]  /*3e10*/  BSSY.RECONVERGENT B2, `(.L_x_58) ;  /* 0x000000e000027945 */ /* 0x000fe80003800200 */
        /* <DEDUP_REMOVED lines=9> */
[----:B------:R-:W-:Y:S01]  /*3eb0*/  MOV R3, R8 ;  /* 0x0000000800037202 */ /* 0x000fe20000000f00 */
[----:B------:R-:W-:Y:S01]  /*3ec0*/  IMAD.MOV.U32 R0, RZ, RZ, 0x41900000 ;  /* 0x41900000ff007424 */ /* 0x000fe200078e00ff */
[----:B------:R-:W-:-:S07]  /*3ed0*/  MOV R6, 0x3ef0 ;  /* 0x00003ef000067802 */ /* 0x000fce0000000f00 */
[----:B-----5:R-:W-:Y:S05]  /*3ee0*/  CALL.REL.NOINC `($__internal_1_$__cuda_sm3x_div_rn_noftz_f32_slowpath) ;  /* 0x00000010009c7944 */ /* 0x020fea0003c00000 */
.L_x_59:
[----:B------:R-:W-:Y:S05]  /*3ef0*/  BSYNC.RECONVERGENT B2 ;  /* 0x0000000000027941 */ /* 0x000fea0003800200 */
.L_x_58:
[----:B------:R-:W-:Y:S01]  /*3f00*/  HFMA2 R6, -RZ, RZ, 3.7421875, 0 ;  /* 0x437c0000ff067431 */ /* 0x000fe200000001ff */
[----:B------:R-:W-:Y:S01]  /*3f10*/  MOV R3, 0x3bbb989d ;  /* 0x3bbb989d00037802 */ /* 0x000fe20000000f00 */
[----:B------:R-:W-:Y:S01]  /*3f20*/  HFMA2 R11, -RZ, RZ, 2.3125, 0 ;  /* 0x40a00000ff0b7431 */ /* 0x000fe200000001ff */
[----:B------:R-:W-:Y:S01]  /*3f30*/  MOV R8, 0x3e4ccccd ;  /* 0x3e4ccccd00087802 */ /* 0x000fe20000000f00 */
[----:B------:R-:W-:Y:S01]  /*3f40*/  FADD R10, -R9, 40 ;  /* 0x42200000090a7421 */ /* 0x000fe20000000100 */
[----:B------:R-:W-:Y:S01]  /*3f50*/  UMOV UR16, 0xd2f1a9fc ;  /* 0xd2f1a9fc00107882 */ /* 0x000fe20000000000 */
[----:B------:R-:W-:Y:S01]  /*3f60*/  FFMA.SAT R3, R0, R3, 0.5 ;  /* 0x3f00000000037423 */ /* 0x000fe20000002003 */
[----:B------:R-:W-:Y:S01]  /*3f70*/  UMOV UR17, 0x3fc0624d ;  /* 0x3fc0624d00117882 */ /* 0x000fe20000000000 */
[----:B------:R-:W-:Y:S01]  /*3f80*/  FCHK P0, R10, 5 ;  /* 0x40a000000a007902 */ /* 0x000fe20000000000 */
[----:B------:R-:W-:Y:S01]  /*3f90*/  BSSY.RECONVERGENT B2, `(.L_x_60) ;  /* 0x0000015000027945 */ /* 0x000fe20003800200 */
[----:B------:R-:W-:Y:S01]  /*3fa0*/  FFMA.RM R3, R3, R6, 12582913 ;  /* 0x4b40000103037423 */ /* 0x000fe20000004006 */
[----:B------:R-:W-:-:S03]  /*3fb0*/  FFMA R11, R8, -R11, 1 ;  /* 0x3f800000080b7423 */ /* 0x000fc6000000080b */
        /* <DEDUP_REMOVED lines=14> */
[----:B------:R-:W-:Y:S01]  /*40a0*/  IMAD.MOV.U32 R3, RZ, RZ, R10 ;  /* 0x000000ffff037224 */ /* 0x000fe200078e000a */
[----:B------:R-:W-:Y:S02]  /*40b0*/  MOV R0, 0x40a00000 ;  /* 0x40a0000000007802 */ /* 0x000fe40000000f00 */
[----:B0-----:R-:W-:-:S07]  /*40c0*/  MOV R6, 0x40e0 ;  /* 0x000040e000067802 */ /* 0x001fce0000000f00 */
[----:B-1---5:R-:W-:Y:S05]  /*40d0*/  CALL.REL.NOINC `($__internal_1_$__cuda_sm3x_div_rn_noftz_f32_slowpath) ;  /* 0x0000001000207944 */ /* 0x022fea0003c00000 */
.L_x_61:
[----:B------:R-:W-:Y:S05]  /*40e0*/  BSYNC.RECONVERGENT B2 ;  /* 0x0000000000027941 */ /* 0x000fea0003800200 */
.L_x_60:
[----:B0-----:R-:W-:Y:S01]  /*40f0*/  HFMA2 R6, -RZ, RZ, 3.7421875, 0 ;  /* 0x437c0000ff067431 */ /* 0x001fe200000001ff */
[----:B------:R-:W-:Y:S01]  /*4100*/  MOV R3, 0x3bbb989d ;  /* 0x3bbb989d00037802 */ /* 0x000fe20000000f00 */
[----:B------:R-:W-:Y:S01]  /*4110*/  UMOV UR4, 0x40800000 ;  /* 0x4080000000047882 */ /* 0x000fe20000000000 */
[----:B------:R-:W-:Y:S01]  /*4120*/  BSSY.RECONVERGENT B2, `(.L_x_62) ;  /* 0x0000016000027945 */ /* 0x000fe20003800200 */
[----:B------:R-:W-:Y:S02]  /*4130*/  MOV R11, UR4 ;  /* 0x00000004000b7c02 */ /* 0x000fe40008000f00 */
        /* <DEDUP_REMOVED lines=16> */
[----:B------:R-:W-:Y:S01]  /*4240*/  IMAD.MOV.U32 R0, RZ, RZ, R8 ;  /* 0x000000ffff007224 */ /* 0x000fe200078e0008 */
[----:B------:R-:W-:Y:S02]  /*4250*/  MOV R3, 0x40800000 ;  /* 0x4080000000037802 */ /* 0x000fe40000000f00 */
[----:B------:R-:W-:-:S07]  /*4260*/  MOV R6, 0x4280 ;  /* 0x0000428000067802 */ /* 0x000fce0000000f00 */
[----:B-1---5:R-:W-:Y:S05]  /*4270*/  CALL.REL.NOINC `($__internal_1_$__cuda_sm3x_div_rn_noftz_f32_slowpath) ;  /* 0x0000000c00b87944 */ /* 0x022fea0003c00000 */
.L_x_63:
[----:B------:R-:W-:Y:S05]  /*4280*/  BSYNC.RECONVERGENT B2 ;  /* 0x0000000000027941 */ /* 0x000fea0003800200 */
.L_x_62:
        /* <DEDUP_REMOVED lines=23> */
[----:B------:R-:W-:Y:S02]  /*4400*/  MOV R3, R8 ;  /* 0x0000000800037202 */ /* 0x000fe40000000f00 */
[----:B------:R-:W-:Y:S02]  /*4410*/  MOV R0, 0x41900000 ;  /* 0x4190000000007802 */ /* 0x000fe40000000f00 */
[----:B------:R-:W-:-:S07]  /*4420*/  MOV R6, 0x4440 ;  /* 0x0000444000067802 */ /* 0x000fce0000000f00 */
[----:B-----5:R-:W-:Y:S05]  /*4430*/  CALL.REL.NOINC `($__internal_1_$__cuda_sm3x_div_rn_noftz_f32_slowpath) ;  /* 0x0000000c00487944 */ /* 0x020fea0003c00000 */
.L_x_65:
[----:B------:R-:W-:Y:S05]  /*4440*/  BSYNC.RECONVERGENT B2 ;  /* 0x0000000000027941 */ /* 0x000fea0003800200 */
.L_x_64:
[----:B------:R-:W-:Y:S01]  /*4450*/  IMAD.MOV.U32 R3, RZ, RZ, 0x3bbb989d ;  /* 0x3bbb989dff037424 */ /* 0x000fe200078e00ff */
[----:B------:R-:W-:Y:S01]  /*4460*/  MOV R6, 0x437c0000 ;  /* 0x437c000000067802 */ /* 0x000fe20000000f00 */
[----:B------:R-:W-:Y:S01]  /*4470*/  HFMA2 R8, -RZ, RZ, 1.57421875, -19.203125 ;  /* 0x3e4ccccdff087431 */ /* 0x000fe200000001ff */
[----:B------:R-:W-:Y:S01]  /*4480*/  MOV R11, 0x40a00000 ;  /* 0x40a00000000b7802 */ /* 0x000fe20000000f00 */
[----:B------:R-:W-:Y:S01]  /*4490*/  FFMA.SAT R3, R0, R3, 0.5 ;  /* 0x3f00000000037423 */ /* 0x000fe20000002003 */
[----:B------:R-:W-:Y:S01]  /*44a0*/  FADD R12, -R9, 40 ;  /* 0x42200000090c7421 */ /* 0x000fe20000000100 */
[----:B------:R-:W-:Y:S01]  /*44b0*/  UMOV UR16, 0xd2f1a9fc ;  /* 0xd2f1a9fc00107882 */ /* 0x000fe20000000000 */
[----:B------:R-:W-:Y:S01]  /*44c0*/  UMOV UR17, 0x3fc0624d ;  /* 0x3fc0624d00117882 */ /* 0x000fe20000000000 */
[----:B------:R-:W-:Y:S01]  /*44d0*/  FFMA.RM R3, R3, R6, 12582913 ;  /* 0x4b40000103037423 */ /* 0x000fe20000004006 */
[----:B------:R-:W-:Y:S01]  /*44e0*/  FCHK P0, R12, 5 ;  /* 0x40a000000c007902 */ /* 0x000fe20000000000 */
[----:B------:R-:W-:Y:S02]  /*44f0*/  BSSY.RECONVERGENT B2, `(.L_x_66) ;  /* 0x0000014000027945 */ /* 0x000fe40003800200 */
[C---:B------:R-:W-:Y:S01]  /*4500*/  FADD R7, R3.reuse, -12583039 ;  /* 0xcb40007f03077421 */ /* 0x040fe20000000000 */
[----:B------:R-:W-:Y:S01]  /*4510*/  SHF.L.U32 R3, R3, 0x17, RZ ;  /* 0x0000001703037819 */ /* 0x000fe200000006ff */
[----:B------:R-:W-:-:S02]  /*4520*/  FFMA R11, R8, -R11, 1 ;  /* 0x3f800000080b7423 */ /* 0x000fc4000000080b */
        /* <DEDUP_REMOVED lines=12> */
[----:B------:R-:W-:Y:S01]  /*45f0*/  MOV R3, R12 ;  /* 0x0000000c00037202 */ /* 0x000fe20000000f00 */
[----:B------:R-:W-:Y:S01]  /*4600*/  IMAD.MOV.U32 R0, RZ, RZ, 0x40a00000 ;  /* 0x40a00000ff007424 */ /* 0x000fe200078e00ff */
[----:B0-----:R-:W-:-:S07]  /*4610*/  MOV R6, 0x4630 ;  /* 0x0000463000067802 */ /* 0x001fce0000000f00 */
[----:B-1---5:R-:W-:Y:S05]  /*4620*/  CALL.REL.NOINC `($__internal_1_$__cuda_sm3x_div_rn_noftz_f32_slowpath) ;  /* 0x0000000800cc7944 */ /* 0x022fea0003c00000 */
.L_x_67:
[----:B------:R-:W-:Y:S05]  /*4630*/  BSYNC.RECONVERGENT B2 ;  /* 0x0000000000027941 */ /* 0x000fea0003800200 */
.L_x_66:
        /* <DEDUP_REMOVED lines=25> */
.L_x_69:
[----:B------:R-:W-:Y:S05]  /*47d0*/  BSYNC.RECONVERGENT B2 ;  /* 0x0000000000027941 */ /* 0x000fea0003800200 */
.L_x_68:
        /* <DEDUP_REMOVED lines=9> */
[----:B------:R-:W2:Y:S01]  /*4870*/  LDG.E R9, desc[UR10][R42.64] ;  /* 0x0000000a2a097981 */ /* 0x000ea2000c1e1900 */
[----:B------:R-:W-:Y:S01]  /*4880*/  MOV R3, 0x3e99999a ;  /* 0x3e99999a00037802 */ /* 0x000fe20000000f00 */
[----:B------:R-:W-:Y:S01]  /*4890*/  IMAD.MOV.U32 R8, RZ, RZ, 0x40555555 ;  /* 0x40555555ff087424 */ /* 0x000fe200078e00ff */
[----:B------:R-:W-:Y:S03]  /*48a0*/  BSSY.RECONVERGENT B2, `(.L_x_70) ;  /* 0x000000c000027945 */ /* 0x000fe60003800200 */
[----:B------:R-:W-:-:S04]  /*48b0*/  FFMA R3, -R8, R3, 1 ;  /* 0x3f80000008037423 */ /* 0x000fc80000000103 */
[----:B------:R-:W-:Y:S01]  /*48c0*/  FFMA R8, R3, -R8, -3.3333332538604736328 ;  /* 0xc055555503087423 */ /* 0x000fe20000000808 */
[----:B--2---:R-:W1:Y:S03]  /*48d0*/  FCHK P0, R9, -0.30000001192092895508 ;  /* 0xbe99999a09007902 */ /* 0x004e660000000000 */
[----:B------:R-:W-:-:S04]  /*48e0*/  FFMA R3, R9, R8, RZ ;  /* 0x0000000809037223 */ /* 0x000fc800000000ff */
[----:B------:R-:W-:-:S04]  /*48f0*/  FFMA R0, R3, 0.30000001192092895508, R9 ;  /* 0x3e99999a03007823 */ /* 0x000fc80000000009 */
[----:B------:R-:W-:Y:S01]  /*4900*/  FFMA R0, R8, R0, R3 ;  /* 0x0000000008007223 */ /* 0x000fe20000000003 */
[----:B01----:R-:W-:Y:S06]  /*4910*/  @!P0 BRA `(.L_x_71) ;  /* 0x0000000000108947 */ /* 0x003fec0003800000 */
[----:B------:R-:W-:Y:S02]  /*4920*/  MOV R3, R9 ;  /* 0x0000000900037202 */ /* 0x000fe40000000f00 */
[----:B------:R-:W-:Y:S02]  /*4930*/  MOV R0, 0xbe99999a ;  /* 0xbe99999a00007802 */ /* 0x000fe40000000f00 */
[----:B------:R-:W-:-:S07]  /*4940*/  MOV R6, 0x4960 ;  /* 0x0000496000067802 */ /* 0x000fce0000000f00 */
[----:B------:R-:W-:Y:S05]  /*4950*/  CALL.REL.NOINC `($__internal_1_$__cuda_sm3x_div_rn_noftz_f32_slowpath) ;  /* 0x0000000800007944 */ /* 0x000fea0003c00000 */
.L_x_71:
[----:B------:R-:W-:Y:S05]  /*4960*/  BSYNC.RECONVERGENT B2 ;  /* 0x0000000000027941 */ /* 0x000fea0003800200 */
.L_x_70:
[----:B------:R-:W-:Y:S08]  /*4970*/  F2F.F64.F32 R6, R0 ;  /* 0x0000000000067310 */ /* 0x000ff00000201800 */
[----:B------:R-:W0:Y:S02]  /*4980*/  F2F.F64.F32 R8, R9 ;  /* 0x0000000900087310 */ /* 0x000e240000201800 */
[----:B0-----:R-:W-:-:S10]  /*4990*/  DFMA R6, R6, UR18, R8 ;  /* 0x0000001206067c2b */ /* 0x001fd40008000008 */
[----:B------:R-:W0:Y:S02]  /*49a0*/  F2F.F32.F64 R7, R6 ;  /* 0x0000000600077310 */ /* 0x000e240000301000 */
[----:B0-----:R0:W-:Y:S04]  /*49b0*/  STG.E desc[UR10][R42.64], R7 ;  /* 0x000000072a007986 */ /* 0x0011e8000c10190a */
[----:B------:R-:W2:Y:S02]  /*49c0*/  LDG.E R3, desc[UR10][R40.64] ;  /* 0x0000000a28037981 */ /* 0x000ea4000c1e1900 */
[----:B--2---:R-:W-:Y:S01]  /*49d0*/  FMUL R8, R3, 0.5 ;  /* 0x3f00000003087820 */ /* 0x004fe20000400000 */
[----:B------:R-:W-:Y:S08]  /*49e0*/  F2F.F64.F32 R12, R3 ;  /* 0x00000003000c7310 */ /* 0x000ff00000201800 */
[----:B------:R-:W1:Y:S02]  /*49f0*/  F2F.F64.F32 R10, R8 ;  /* 0x00000008000a7310 */ /* 0x000e640000201800 */
[----:B-1----:R-:W-:-:S10]  /*4a00*/  DFMA R10, -R10, UR18, R12 ;  /* 0x000000120a0a7c2b */ /* 0x002fd4000800010c */
[----:B------:R-:W1:Y:S02]  /*4a10*/  F2F.F32.F64 R11, R10 ;  /* 0x0000000a000b7310 */ /* 0x000e640000301000 */
[----:B-1----:R0:W-:Y:S04]  /*4a20*/  STG.E desc[UR10][R40.64], R11 ;  /* 0x0000000b28007986 */ /* 0x0021e8000c10190a */
[----:B------:R-:W2:Y:S01]  /*4a30*/  LDG.E.U16 R9, desc[UR10][R28.64] ;  /* 0x0000000a1c097981 */ /* 0x000ea2000c1e1500 */
[----:B------:R-:W-:Y:S01]  /*4a40*/  BSSY.RECONVERGENT B0, `(.L_x_72) ;  /* 0x000000e000007945 */ /* 0x000fe20003800200 */
[----:B--2---:R-:W-:-:S13]  /*4a50*/  ISETP.NE.AND P0, PT, R9, RZ, PT ;  /* 0x000000ff0900720c */ /* 0x004fda0003f05270 */
[----:B0-----:R-:W-:Y:S05]  /*4a60*/  @P0 BRA `(.L_x_73) ;  /* 0x00000000002c0947 */ /* 0x001fea0003800000 */
[----:B------:R-:W2:Y:S01]  /*4a70*/  LDG.E R27, desc[UR10][R26.64] ;  /* 0x0000000a1a1b7981 */ /* 0x000ea2000c1e1900 */
[----:B------:R-:W-:Y:S02]  /*4a80*/  PRMT R9, RZ, 0x7610, R9 ;  /* 0x00007610ff097816 */ /* 0x000fe40000000009 */
[----:B--2---:R-:W-:-:S04]  /*4a90*/  FSETP.GT.AND P0, PT, R2, R27, PT ;  /* 0x0000001b0200720b */ /* 0x004fc80003f04000 */
[----:B------:R-:W-:-:S13]  /*4aa0*/  FSETP.LTU.OR P0, PT, R27, -33, !P0 ;  /* 0xc20400001b00780b */ /* 0x000fda0004709400 */
[----:B------:R-:W-:Y:S05]  /*4ab0*/  @P0 BRA `(.L_x_73) ;  /* 0x0000000000180947 */ /* 0x000fea0003800000 */
[----:B------:R-:W0:Y:S01]  /*4ac0*/  LDC.64 R2, c[0x0][0x430] ;  /* 0x00010c00ff027b82 */ /* 0x000e220000000a00 */
[----:B------:R-:W-:-:S05]  /*4ad0*/  MOV R22, 0x1 ;  /* 0x0000000100167802 */ /* 0x000fca0000000f00 */
[----:B------:R1:W-:Y:S01]  /*4ae0*/  STG.E.U8 desc[UR10][R44.64], R22 ;  /* 0x000000162c007986 */ /* 0x0003e2000c10110a */
[----:B0-----:R-:W-:-:S05]  /*4af0*/  IMAD.WIDE R2, R5, 0x2, R2 ;  /* 0x0000000205027825 */ /* 0x001fca00078e0202 */
[----:B------:R-:W2:Y:S04]  /*4b00*/  LDG.E.U16 R9, desc[UR10][R2.64] ;  /* 0x0000000a02097981 */ /* 0x000ea8000c1e1500 */
[----:B--2---:R1:W-:Y:S02]  /*4b10*/  STG.E.U16 desc[UR10][R28.64], R9 ;  /* 0x000000091c007986 */ /* 0x0043e4000c10150a */
.L_x_73:
[----:B------:R-:W-:Y:S05]  /*4b20*/  BSYNC.RECONVERGENT B0 ;  /* 0x0000000000007941 */ /* 0x000fea0003800200 */
.L_x_72:
[----:B------:R-:W-:Y:S02]  /*4b30*/  PRMT R0, R9, 0x9910, RZ ;  /* 0x0000991009007816 */ /* 0x000fe400000000ff */
[----:B------:R-:W-:Y:S02]  /*4b40*/  IADD3 R5, PT, PT, R4, R5, RZ ;  /* 0x0000000504057210 */ /* 0x000fe40007ffe0ff */
[----:B------:R-:W-:-:S13]  /*4b50*/  ISETP.NE.AND P0, PT, R0, RZ, PT ;  /* 0x000000ff0000720c */ /* 0x000fda0003f05270 */
[----:B-1----:R-:W-:-:S05]  /*4b60*/  @P0 IADD3 R9, PT, PT, R9, -0x1, RZ ;  /* 0xffffffff09090810 */ /* 0x002fca0007ffe0ff */
[----:B------:R2:W-:Y:S01]  /*4b70*/  @P0 STG.E.U16 desc[UR10][R28.64], R9 ;  /* 0x000000091c000986 */ /* 0x0005e2000c10150a */
[----:B------:R-:W-:-:S13]  /*4b80*/  ISETP.GE.AND P0, PT, R5, UR15, PT ;  /* 0x0000000f05007c0c */ /* 0x000fda000bf06270 */
[----:B--2---:R-:W-:Y:S05]  /*4b90*/  @!P0 BRA `(.L_x_74) ;  /* 0xffffffb4006c8947 */ /* 0x004fea000383ffff */
[----:B------:R-:W-:Y:S05]  /*4ba0*/  EXIT ;  /* 0x000000000000794d */ /* 0x000fea0003800000 */
        .weak           $__internal_0_$__cuda_sm20_div_rn_f64_full
        .type           $__internal_0_$__cuda_sm20_div_rn_f64_full,@function
        .size           $__internal_0_$__cuda_sm20_div_rn_f64_full,($__internal_1_$__cuda_sm3x_div_rn_noftz_f32_slowpath - $__internal_0_$__cuda_sm20_div_rn_f64_full)
$__internal_0_$__cuda_sm20_div_rn_f64_full:
[C---:B------:R-:W-:Y:S01]  /*4bb0*/  FSETP.GEU.AND P0, PT, |R7|.reuse, 1.469367938527859385e-39, PT ;  /* 0x001000000700780b */ /* 0x040fe20003f0e200 */
[----:B------:R-:W-:Y:S01]  /*4bc0*/  BSSY.RECONVERGENT B1, `(.L_x_75) ;  /* 0x0000056000017945 */ /* 0x000fe20003800200 */
[----:B------:R-:W-:Y:S02]  /*4bd0*/  LOP3.LUT R46, R7, 0x800fffff, RZ, 0xc0, !PT ;  /* 0x800fffff072e7812 */ /* 0x000fe400078ec0ff */
[C---:B------:R-:W-:Y:S02]  /*4be0*/  FSETP.GEU.AND P2, PT, |R51|.reuse, 1.469367938527859385e-39, PT ;  /* 0x001000003300780b */ /* 0x040fe40003f4e200 */
[----:B------:R-:W-:Y:S01]  /*4bf0*/  LOP3.LUT R47, R46, 0x3ff00000, RZ, 0xfc, !PT ;  /* 0x3ff000002e2f7812 */ /* 0x000fe200078efcff */
[----:B------:R-:W-:Y:S01]  /*4c00*/  IMAD.MOV.U32 R46, RZ, RZ, R6 ;  /* 0x000000ffff2e7224 */ /* 0x000fe200078e0006 */
[----:B------:R-:W-:Y:S02]  /*4c10*/  MOV R54, 0x1 ;  /* 0x0000000100367802 */ /* 0x000fe40000000f00 */
[----:B------:R-:W-:-:S02]  /*4c20*/  LOP3.LUT R3, R51, 0x7ff00000, RZ, 0xc0, !PT ;  /* 0x7ff0000033037812 */ /* 0x000fc400078ec0ff */
[----:B------:R-:W-:Y:S01]  /*4c30*/  LOP3.LUT R52, R7, 0x7ff00000, RZ, 0xc0, !PT ;  /* 0x7ff0000007347812 */ /* 0x000fe200078ec0ff */
[----:B------:R-:W-:Y:S01]  /*4c40*/  @!P0 DMUL R46, R6, 8.98846567431157953865e+307 ;  /* 0x7fe00000062e8828 */ /* 0x000fe20000000000 */
[----:B------:R-:W-:Y:S02]  /*4c50*/  MOV R56, R50 ;  /* 0x0000003200387202 */ /* 0x000fe40000000f00 */
[----:B------:R-:W-:Y:S02]  /*4c60*/  ISETP.GE.U32.AND P1, PT, R3, R52, PT ;  /* 0x000000340300720c */ /* 0x000fe40003f26070 */
[----:B------:R-:W-:Y:S01]  /*4c70*/  @!P2 LOP3.LUT R8, R7, 0x7ff00000, RZ, 0xc0, !PT ;  /* 0x7ff000000708a812 */ /* 0x000fe200078ec0ff */
[----:B------:R-:W0:Y:S01]  /*4c80*/  MUFU.RCP64H R55, R47 ;  /* 0x0000002f00377308 */ /* 0x000e220000001800 */
[----:B------:R-:W-:Y:S02]  /*4c90*/  @!P2 MOV R58, RZ ;  /* 0x000000ff003aa202 */ /* 0x000fe40000000f00 */
[----:B------:R-:W-:-:S02]  /*4ca0*/  @!P2 ISETP.GE.U32.AND P3, PT, R3, R8, PT ;  /* 0x000000080300a20c */ /* 0x000fc40003f66070 */
[----:B------:R-:W-:Y:S02]  /*4cb0*/  MOV R8, 0x1ca00000 ;  /* 0x1ca0000000087802 */ /* 0x000fe40000000f00 */
[----:B------:R-:W-:Y:S02]  /*4cc0*/  @!P0 LOP3.LUT R52, R47, 0x7ff00000, RZ, 0xc0, !PT ;  /* 0x7ff000002f348812 */ /* 0x000fe400078ec0ff */
[C---:B------:R-:W-:Y:S02]  /*4cd0*/  @!P2 SEL R11, R8.reuse, 0x63400000, !P3 ;  /* 0x63400000080ba807 */ /* 0x040fe40005800000 */
[----:B------:R-:W-:Y:S02]  /*4ce0*/  SEL R57, R8, 0x63400000, !P1 ;  /* 0x6340000008397807 */ /* 0x000fe40004800000 */
[--C-:B------:R-:W-:Y:S02]  /*4cf0*/  @!P2 LOP3.LUT R11, R11, 0x80000000, R51.reuse, 0xf8, !PT ;  /* 0x800000000b0ba812 */ /* 0x100fe400078ef833 */
[----:B------:R-:W-:Y:S01]  /*4d00*/  LOP3.LUT R57, R57, 0x800fffff, R51, 0xf8, !PT ;  /* 0x800fffff39397812 */ /* 0x000fe200078ef833 */
[----:B0-----:R-:W-:Y:S01]  /*4d10*/  DFMA R48, R54, -R46, 1 ;  /* 0x3ff000003630742b */ /* 0x001fe2000000082e */
[----:B------:R-:W-:-:S02]  /*4d20*/  @!P2 LOP3.LUT R59, R11, 0x100000, RZ, 0xfc, !PT ;  /* 0x001000000b3ba812 */ /* 0x000fc400078efcff */
[----:B------:R-:W-:-:S04]  /*4d30*/  MOV R11, R3 ;  /* 0x00000003000b7202 */ /* 0x000fc80000000f00 */
[----:B------:R-:W-:Y:S02]  /*4d40*/  @!P2 DFMA R56, R56, 2, -R58 ;  /* 0x400000003838a82b */ /* 0x000fe4000000083a */
[----:B------:R-:W-:-:S08]  /*4d50*/  DFMA R48, R48, R48, R48 ;  /* 0x000000303030722b */ /* 0x000fd00000000030 */
[----:B------:R-:W-:Y:S01]  /*4d60*/  DFMA R54, R54, R48, R54 ;  /* 0x000000303636722b */ /* 0x000fe20000000036 */
[----:B------:R-:W-:-:S04]  /*4d70*/  @!P2 LOP3.LUT R11, R57, 0x7ff00000, RZ, 0xc0, !PT ;  /* 0x7ff00000390ba812 */ /* 0x000fc800078ec0ff */
[----:B------:R-:W-:-:S03]  /*4d80*/  IADD3 R13, PT, PT, R11, -0x1, RZ ;  /* 0xffffffff0b0d7810 */ /* 0x000fc60007ffe0ff */
[----:B------:R-:W-:Y:S01]  /*4d90*/  DFMA R48, R54, -R46, 1 ;  /* 0x3ff000003630742b */ /* 0x000fe2000000082e */
[----:B------:R-:W-:Y:S01]  /*4da0*/  ISETP.GT.U32.AND P0, PT, R13, 0x7feffffe, PT ;  /* 0x7feffffe0d00780c */ /* 0x000fe20003f04070 */
[----:B------:R-:W-:-:S05]  /*4db0*/  VIADD R13, R52, 0xffffffff ;  /* 0xffffffff340d7836 */ /* 0x000fca0000000000 */
[----:B------:R-:W-:Y:S01]  /*4dc0*/  ISETP.GT.U32.OR P0, PT, R13, 0x7feffffe, P0 ;  /* 0x7feffffe0d00780c */ /* 0x000fe20000704470 */
[----:B------:R-:W-:-:S08]  /*4dd0*/  DFMA R54, R54, R48, R54 ;  /* 0x000000303636722b */ /* 0x000fd00000000036 */
[----:B------:R-:W-:-:S08]  /*4de0*/  DMUL R48, R54, R56 ;  /* 0x0000003836307228 */ /* 0x000fd00000000000 */
[----:B------:R-:W-:-:S08]  /*4df0*/  DFMA R58, R48, -R46, R56 ;  /* 0x8000002e303a722b */ /* 0x000fd00000000038 */
[----:B------:R-:W-:Y:S01]  /*4e00*/  DFMA R58, R54, R58, R48 ;  /* 0x0000003a363a722b */ /* 0x000fe20000000030 */
[----:B------:R-:W-:Y:S10]  /*4e10*/  @P0 BRA `(.L_x_76) ;  /* 0x00000000006c0947 */ /* 0x000ff40003800000 */
[----:B------:R-:W-:Y:S02]  /*4e20*/  LOP3.LUT R48, R7, 0x7ff00000, RZ, 0xc0, !PT ;  /* 0x7ff0000007307812 */ /* 0x000fe400078ec0ff */
[----:B------:R-:W-:Y:S02]  /*4e30*/  MOV R50, RZ ;  /* 0x000000ff00327202 */ /* 0x000fe40000000f00 */
[CC--:B------:R-:W-:Y:S02]  /*4e40*/  VIADDMNMX R11, R3.reuse, -R48.reuse, 0xb9600000, !PT ;  /* 0xb9600000030b7446 */ /* 0x0c0fe40007800930 */
[----:B------:R-:W-:Y:S02]  /*4e50*/  ISETP.GE.U32.AND P0, PT, R3, R48, PT ;  /* 0x000000300300720c */ /* 0x000fe40003f06070 */
[----:B------:R-:W-:Y:S02]  /*4e60*/  VIMNMX R3, PT, PT, R11, 0x46a00000, PT ;  /* 0x46a000000b037848 */ /* 0x000fe40003fe0100 */
[----:B------:R-:W-:-:S04]  /*4e70*/  SEL R8, R8, 0x63400000, !P0 ;  /* 0x6340000008087807 */ /* 0x000fc80004000000 */
[----:B------:R-:W-:-:S04]  /*4e80*/  IADD3 R3, PT, PT, -R8, R3, RZ ;  /* 0x0000000308037210 */ /* 0x000fc80007ffe1ff */
[----:B------:R-:W-:-:S06]  /*4e90*/  IADD3 R51, PT, PT, R3, 0x7fe00000, RZ ;  /* 0x7fe0000003337810 */ /* 0x000fcc0007ffe0ff */
[----:B------:R-:W-:-:S10]  /*4ea0*/  DMUL R48, R58, R50 ;  /* 0x000000323a307228 */ /* 0x000fd40000000000 */
[----:B------:R-:W-:-:S13]  /*4eb0*/  FSETP.GTU.AND P0, PT, |R49|, 1.469367938527859385e-39, PT ;  /* 0x001000003100780b */ /* 0x000fda0003f0c200 */
[----:B------:R-:W-:Y:S05]  /*4ec0*/  @P0 BRA `(.L_x_77) ;  /* 0x0000000000940947 */ /* 0x000fea0003800000 */
[----:B------:R-:W-:Y:S01]  /*4ed0*/  DFMA R46, R58, -R46, R56 ;  /* 0x8000002e3a2e722b */ /* 0x000fe20000000038 */
[----:B------:R-:W-:-:S09]  /*4ee0*/  MOV R50, RZ ;  /* 0x000000ff00327202 */ /* 0x000fd20000000f00 */
[C---:B------:R-:W-:Y:S02]  /*4ef0*/  FSETP.NEU.AND P0, PT, R47.reuse, RZ, PT ;  /* 0x000000ff2f00720b */ /* 0x040fe40003f0d000 */
[----:B------:R-:W-:-:S04]  /*4f00*/  LOP3.LUT R7, R47, 0x80000000, R7, 0x48, !PT ;  /* 0x800000002f077812 */ /* 0x000fc800078e4807 */
[----:B------:R-:W-:-:S07]  /*4f10*/  LOP3.LUT R51, R7, R51, RZ, 0xfc, !PT ;  /* 0x0000003307337212 */ /* 0x000fce00078efcff */
[----:B------:R-:W-:Y:S05]  /*4f20*/  @!P0 BRA `(.L_x_77) ;  /* 0x00000000007c8947 */ /* 0x000fea0003800000 */
[C---:B------:R-:W-:Y:S01]  /*4f30*/  IADD3 R47, PT, PT, -R3.reuse, RZ, RZ ;  /* 0x000000ff032f7210 */ /* 0x040fe20007ffe1ff */
[----:B------:R-:W-:Y:S01]  /*4f40*/  DMUL.RP R50, R58, R50 ;  /* 0x000000323a327228 */ /* 0x000fe20000008000 */
[----:B------:R-:W-:Y:S02]  /*4f50*/  MOV R46, RZ ;  /* 0x000000ff002e7202 */ /* 0x000fe40000000f00 */
[----:B------:R-:W-:-:S04]  /*4f60*/  IADD3 R3, PT, PT, -R3, -0x43300000, RZ ;  /* 0xbcd0000003037810 */ /* 0x000fc80007ffe1ff */
[----:B------:R-:W-:-:S03]  /*4f70*/  DFMA R46, R48, -R46, R58 ;  /* 0x8000002e302e722b */ /* 0x000fc6000000003a */
[----:B------:R-:W-:-:S07]  /*4f80*/  LOP3.LUT R7, R51, R7, RZ, 0x3c, !PT ;  /* 0x0000000733077212 */ /* 0x000fce00078e3cff */
[----:B------:R-:W-:-:S04]  /*4f90*/  FSETP.NEU.AND P0, PT, |R47|, R3, PT ;  /* 0x000000032f00720b */ /* 0x000fc80003f0d200 */
[----:B------:R-:W-:Y:S02]  /*4fa0*/  FSEL R48, R50, R48, !P0 ;  /* 0x0000003032307208 */ /* 0x000fe40004000000 */
[----:B------:R-:W-:Y:S01]  /*4fb0*/  FSEL R49, R7, R49, !P0 ;  /* 0x0000003107317208 */ /* 0x000fe20004000000 */
[----:B------:R-:W-:Y:S06]  /*4fc0*/  BRA `(.L_x_77) ;  /* 0x0000000000547947 */ /* 0x000fec0003800000 */
.L_x_76:
[----:B------:R-:W-:-:S14]  /*4fd0*/  DSETP.NAN.AND P0, PT, R50, R50, PT ;  /* 0x000000323200722a */ /* 0x000fdc0003f08000 */
[----:B------:R-:W-:Y:S05]  /*4fe0*/  @P0 BRA `(.L_x_78) ;  /* 0x0000000000440947 */ /* 0x000fea0003800000 */
[----:B------:R-:W-:-:S14]  /*4ff0*/  DSETP.NAN.AND P0, PT, R6, R6, PT ;  /* 0x000000060600722a */ /* 0x000fdc0003f08000 */
[----:B------:R-:W-:Y:S05]  /*5000*/  @P0 BRA `(.L_x_79) ;  /* 0x0000000000300947 */ /* 0x000fea0003800000 */
[----:B------:R-:W-:Y:S01]  /*5010*/  ISETP.NE.AND P0, PT, R11, R52, PT ;  /* 0x000000340b00720c */ /* 0x000fe20003f05270 */
[----:B------:R-:W-:Y:S01]  /*5020*/  IMAD.MOV.U32 R48, RZ, RZ, 0x0 ;  /* 0x00000000ff307424 */ /* 0x000fe200078e00ff */
[----:B------:R-:W-:-:S11]  /*5030*/  MOV R49, 0xfff80000 ;  /* 0xfff8000000317802 */ /* 0x000fd60000000f00 */
[----:B------:R-:W-:Y:S05]  /*5040*/  @!P0 BRA `(.L_x_77) ;  /* 0x0000000000348947 */ /* 0x000fea0003800000 */
[----:B------:R-:W-:Y:S02]  /*5050*/  ISETP.NE.AND P0, PT, R11, 0x7ff00000, PT ;  /* 0x7ff000000b00780c */ /* 0x000fe40003f05270 */
[----:B------:R-:W-:Y:S02]  /*5060*/  LOP3.LUT R49, R51, 0x80000000, R7, 0x48, !PT ;  /* 0x8000000033317812 */ /* 0x000fe400078e4807 */
[----:B------:R-:W-:-:S13]  /*5070*/  ISETP.EQ.OR P0, PT, R52, RZ, !P0 ;  /* 0x000000ff3400720c */ /* 0x000fda0004702670 */
[----:B------:R-:W-:Y:S02]  /*5080*/  @P0 LOP3.LUT R3, R49, 0x7ff00000, RZ, 0xfc, !PT ;  /* 0x7ff0000031030812 */ /* 0x000fe400078efcff */
[----:B------:R-:W-:Y:S02]  /*5090*/  @!P0 MOV R48, RZ ;  /* 0x000000ff00308202 */ /* 0x000fe40000000f00 */
[----:B------:R-:W-:Y:S02]  /*50a0*/  @P0 MOV R48, RZ ;  /* 0x000000ff00300202 */ /* 0x000fe40000000f00 */
[----:B------:R-:W-:Y:S01]  /*50b0*/  @P0 MOV R49, R3 ;  /* 0x0000000300310202 */ /* 0x000fe20000000f00 */
[----:B------:R-:W-:Y:S06]  /*50c0*/  BRA `(.L_x_77) ;  /* 0x0000000000147947 */ /* 0x000fec0003800000 */
.L_x_79:
[----:B------:R-:W-:Y:S02]  /*50d0*/  LOP3.LUT R49, R7, 0x80000, RZ, 0xfc, !PT ;  /* 0x0008000007317812 */ /* 0x000fe400078efcff */
[----:B------:R-:W-:Y:S01]  /*50e0*/  MOV R48, R6 ;  /* 0x0000000600307202 */ /* 0x000fe20000000f00 */
[----:B------:R-:W-:Y:S06]  /*50f0*/  BRA `(.L_x_77) ;  /* 0x0000000000087947 */ /* 0x000fec0003800000 */
.L_x_78:
[----:B------:R-:W-:Y:S02]  /*5100*/  LOP3.LUT R49, R51, 0x80000, RZ, 0xfc, !PT ;  /* 0x0008000033317812 */ /* 0x000fe400078efcff */
[----:B------:R-:W-:-:S07]  /*5110*/  MOV R48, R50 ;  /* 0x0000003200307202 */ /* 0x000fce0000000f00 */
.L_x_77:
[----:B------:R-:W-:Y:S05]  /*5120*/  BSYNC.RECONVERGENT B1 ;  /* 0x0000000000017941 */ /* 0x000fea0003800200 */
.L_x_75:
[----:B------:R-:W-:Y:S02]  /*5130*/  HFMA2 R7, -RZ, RZ, 0, 0 ;  /* 0x00000000ff077431 */ /* 0x000fe400000001ff */
[----:B------:R-:W-:-:S04]  /*5140*/  IMAD.MOV.U32 R6, RZ, RZ, R0 ;  /* 0x000000ffff067224 */ /* 0x000fc800078e0000 */
[----:B------:R-:W-:Y:S05]  /*5150*/  RET.REL.NODEC R6 `(_Z14neurons_kernelPfS_S_S_S_S_S_S_S_S_S_S_S_PKfS1_S1_S_S_PKdS3_S3_PbPKtPtissbbjid) ;  /* 0xffffffac06a87950 */ /* 0x000fea0003c3ffff */
        .weak           $__internal_1_$__cuda_sm3x_div_rn_noftz_f32_slowpath
        .type           $__internal_1_$__cuda_sm3x_div_rn_noftz_f32_slowpath,@function
        .size           $__internal_1_$__cuda_sm3x_div_rn_noftz_f32_slowpath,(.L_x_93 - $__internal_1_$__cuda_sm3x_div_rn_noftz_f32_slowpath)
$__internal_1_$__cuda_sm3x_div_rn_noftz_f32_slowpath:
[----:B------:R-:W-:Y:S01]  /*5160*/  SHF.R.U32.HI R7, RZ, 0x17, R0 ;  /* 0x00000017ff077819 */ /* 0x000fe20000011600 */
[----:B------:R-:W-:Y:S01]  /*5170*/  BSSY.RECONVERGENT B0, `(.L_x_80) ;  /* 0x0000065000007945 */ /* 0x000fe20003800200 */
[----:B------:R-:W-:Y:S02]  /*5180*/  SHF.R.U32.HI R11, RZ, 0x17, R3 ;  /* 0x00000017ff0b7819 */ /* 0x000fe40000011603 */
[----:B------:R-:W-:Y:S02]  /*5190*/  LOP3.LUT R7, R7, 0xff, RZ, 0xc0, !PT ;  /* 0x000000ff07077812 */ /* 0x000fe400078ec0ff */
[----:B------:R-:W-:Y:S02]  /*51a0*/  LOP3.LUT R11, R11, 0xff, RZ, 0xc0, !PT ;  /* 0x000000ff0b0b7812 */ /* 0x000fe400078ec0ff */
[----:B------:R-:W-:Y:S02]  /*51b0*/  IADD3 R8, PT, PT, R7, -0x1, RZ ;  /* 0xffffffff07087810 */ /* 0x000fe40007ffe0ff */
[----:B------:R-:W-:-:S02]  /*51c0*/  IADD3 R13, PT, PT, R11, -0x1, RZ ;  /* 0xffffffff0b0d7810 */ /* 0x000fc40007ffe0ff */
[----:B------:R-:W-:-:S04]  /*51d0*/  ISETP.GT.U32.AND P0, PT, R8, 0xfd, PT ;  /* 0x000000fd0800780c */ /* 0x000fc80003f04070 */
[----:B------:R-:W-:Y:S02]  /*51e0*/  ISETP.GT.U32.OR P0, PT, R13, 0xfd, P0 ;  /* 0x000000fd0d00780c */ /* 0x000fe40000704470 */
[----:B------:R-:W-:-:S11]  /*51f0*/  MOV R13, R3 ;  /* 0x00000003000d7202 */ /* 0x000fd60000000f00 */
[----:B------:R-:W-:Y:S01]  /*5200*/  @!P0 MOV R8, RZ ;  /* 0x000000ff00088202 */ /* 0x000fe20000000f00 */
[----:B------:R-:W-:Y:S06]  /*5210*/  @!P0 BRA `(.L_x_81) ;  /* 0x0000000000648947 */ /* 0x000fec0003800000 */
[----:B------:R-:W-:Y:S02]  /*5220*/  FSETP.GTU.FTZ.AND P0, PT, |R3|, +INF , PT ;  /* 0x7f8000000300780b */ /* 0x000fe40003f1c200 */
[----:B------:R-:W-:-:S04]  /*5230*/  FSETP.GTU.FTZ.AND P1, PT, |R0|, +INF , PT ;  /* 0x7f8000000000780b */ /* 0x000fc80003f3c200 */
[----:B------:R-:W-:-:S13]  /*5240*/  PLOP3.LUT P0, PT, P0, P1, PT, 0xf8, 0x8f ;  /* 0x00000000008f781c */ /* 0x000fda0000703f70 */
[----:B------:R-:W-:Y:S05]  /*5250*/  @P0 BRA `(.L_x_82) ;  /* 0x0000000400540947 */ /* 0x000fea0003800000 */
[----:B------:R-:W-:-:S13]  /*5260*/  LOP3.LUT P0, RZ, R0, 0x7fffffff, R13, 0xc8, !PT ;  /* 0x7fffffff00ff7812 */ /* 0x000fda000780c80d */
[----:B------:R-:W-:Y:S05]  /*5270*/  @!P0 BRA `(.L_x_83) ;  /* 0x0000000400448947 */ /* 0x000fea0003800000 */
[C---:B------:R-:W-:Y:S02]  /*5280*/  FSETP.NEU.FTZ.AND P0, PT, |R3|.reuse, +INF , PT ;  /* 0x7f8000000300780b */ /* 0x040fe40003f1d200 */
[----:B------:R-:W-:Y:S02]  /*5290*/  FSETP.NEU.FTZ.AND P2, PT, |R0|, +INF , PT ;  /* 0x7f8000000000780b */ /* 0x000fe40003f5d200 */
[----:B------:R-:W-:-:S11]  /*52a0*/  FSETP.NEU.FTZ.AND P1, PT, |R3|, +INF , PT ;  /* 0x7f8000000300780b */ /* 0x000fd60003f3d200 */
[----:B------:R-:W-:Y:S05]  /*52b0*/  @!P2 BRA !P0, `(.L_x_83) ;  /* 0x000000040034a947 */ /* 0x000fea0004000000 */
[----:B------:R-:W-:-:S04]  /*52c0*/  LOP3.LUT P0, RZ, R13, 0x7fffffff, RZ, 0xc0, !PT ;  /* 0x7fffffff0dff7812 */ /* 0x000fc8000780c0ff */
[----:B------:R-:W-:-:S13]  /*52d0*/  PLOP3.LUT P0, PT, P2, P0, PT, 0x2f, 0xf2 ;  /* 0x0000000000f2781c */ /* 0x000fda0001700577 */
[----:B------:R-:W-:Y:S05]  /*52e0*/  @P0 BRA `(.L_x_84) ;  /* 0x0000000400200947 */ /* 0x000fea0003800000 */
[----:B------:R-:W-:-:S04]  /*52f0*/  LOP3.LUT P0, RZ, R0, 0x7fffffff, RZ, 0xc0, !PT ;  /* 0x7fffffff00ff7812 */ /* 0x000fc8000780c0ff */
[----:B------:R-:W-:-:S13]  /*5300*/  PLOP3.LUT P0, PT, P1, P0, PT, 0x2f, 0xf2 ;  /* 0x0000000000f2781c */ /* 0x000fda0000f00577 */
[----:B------:R-:W-:Y:S05]  /*5310*/  @P0 BRA `(.L_x_85) ;  /* 0x0000000400080947 */ /* 0x000fea0003800000 */
[----:B------:R-:W-:-:S04]  /*5320*/  IADD3 R8, PT, PT, R11, -0x1, RZ ;  /* 0xffffffff0b087810 */ /* 0x000fc80007ffe0ff */
[----:B------:R-:W-:Y:S01]  /*5330*/  ISETP.GE.AND P0, PT, R8, RZ, PT ;  /* 0x000000ff0800720c */ /* 0x000fe20003f06270 */
[----:B------:R-:W-:-:S05]  /*5340*/  VIADD R8, R7, 0xffffffff ;  /* 0xffffffff07087836 */ /* 0x000fca0000000000 */
[----:B------:R-:W-:-:S07]  /*5350*/  ISETP.GE.AND P1, PT, R8, RZ, PT ;  /* 0x000000ff0800720c */ /* 0x000fce0003f26270 */
[----:B------:R-:W-:Y:S01]  /*5360*/  @P0 MOV R8, RZ ;  /* 0x000000ff00080202 */ /* 0x000fe20000000f00 */
[----:B------:R-:W-:Y:S01]  /*5370*/  @!P0 FFMA R13, R3, 1.84467440737095516160e+19, RZ ;  /* 0x5f800000030d8823 */ /* 0x000fe200000000ff */
[----:B------:R-:W-:-:S04]  /*5380*/  @!P0 MOV R8, 0xffffffc0 ;  /* 0xffffffc000088802 */ /* 0x000fc80000000f00 */
[----:B------:R-:W-:Y:S01]  /*5390*/  @!P1 FFMA R0, R0, 1.84467440737095516160e+19, RZ ;  /* 0x5f80000000009823 */ /* 0x000fe200000000ff */
[----:B------:R-:W-:-:S07]  /*53a0*/  @!P1 IADD3 R8, PT, PT, R8, 0x40, RZ ;  /* 0x0000004008089810 */ /* 0x000fce0007ffe0ff */
.L_x_81:
[----:B------:R-:W-:Y:S01]  /*53b0*/  LEA R3, R7, 0xc0800000, 0x17 ;  /* 0xc080000007037811 */ /* 0x000fe200078eb8ff */
[----:B------:R-:W-:Y:S01]  /*53c0*/  BSSY.RECONVERGENT B1, `(.L_x_86) ;  /* 0x0000036000017945 */ /* 0x000fe20003800200 */
[----:B------:R-:W-:Y:S02]  /*53d0*/  IADD3 R48, PT, PT, R11, -0x7f, RZ ;  /* 0xffffff810b307810 */ /* 0x000fe40007ffe0ff */
[----:B------:R-:W-:-:S03]  /*53e0*/  IADD3 R47, PT, PT, -R3, R0, RZ ;  /* 0x00000000032f7210 */ /* 0x000fc60007ffe1ff */
[----:B------:R-:W-:Y:S01]  /*53f0*/  IMAD R0, R48, -0x800000, R13 ;  /* 0xff80000030007824 */ /* 0x000fe200078e020d */
[----:B------:R-:W0:Y:S01]  /*5400*/  MUFU.RCP R46, R47 ;  /* 0x0000002f002e7308 */ /* 0x000e220000001000 */
[----:B------:R-:W-:-:S04]  /*5410*/  FADD.FTZ R3, -R47, -RZ ;  /* 0x800000ff2f037221 */ /* 0x000fc80000010100 */
[----:B0-----:R-:W-:-:S04]  /*5420*/  FFMA R11, R46, R3, 1 ;  /* 0x3f8000002e0b7423 */ /* 0x001fc80000000003 */
[----:B------:R-:W-:-:S04]  /*5430*/  FFMA R11, R46, R11, R46 ;  /* 0x0000000b2e0b7223 */ /* 0x000fc8000000002e */
[----:B------:R-:W-:-:S04]  /*5440*/  FFMA R46, R0, R11, RZ ;  /* 0x0000000b002e7223 */ /* 0x000fc800000000ff */
[----:B------:R-:W-:-:S04]  /*5450*/  FFMA R13, R3, R46, R0 ;  /* 0x0000002e030d7223 */ /* 0x000fc80000000000 */
[----:B------:R-:W-:Y:S01]  /*5460*/  FFMA R46, R11, R13, R46 ;  /* 0x0000000d0b2e7223 */ /* 0x000fe2000000002e */
[----:B------:R-:W-:-:S03]  /*5470*/  IADD3 R13, PT, PT, R48, 0x7f, -R7 ;  /* 0x0000007f300d7810 */ /* 0x000fc60007ffe807 */
[----:B------:R-:W-:Y:S01]  /*5480*/  FFMA R3, R3, R46, R0 ;  /* 0x0000002e03037223 */ /* 0x000fe20000000000 */
[----:B------:R-:W-:-:S03]  /*5490*/  IADD3 R13, PT, PT, R13, R8, RZ ;  /* 0x000000080d0d7210 */ /* 0x000fc60007ffe0ff */
[----:B------:R-:W-:-:S05]  /*54a0*/  FFMA R0, R11, R3, R46 ;  /* 0x000000030b007223 */ /* 0x000fca000000002e */
[----:B------:R-:W-:-:S04]  /*54b0*/  SHF.R.U32.HI R7, RZ, 0x17, R0 ;  /* 0x00000017ff077819 */ /* 0x000fc80000011600 */
[----:B------:R-:W-:-:S05]  /*54c0*/  LOP3.LUT R8, R7, 0xff, RZ, 0xc0, !PT ;  /* 0x000000ff07087812 */ /* 0x000fca00078ec0ff */
[----:B------:R-:W-:-:S05]  /*54d0*/  IMAD.IADD R7, R8, 0x1, R13 ;  /* 0x0000000108077824 */ /* 0x000fca00078e020d */
[----:B------:R-:W-:-:S04]  /*54e0*/  IADD3 R8, PT, PT, R7, -0x1, RZ ;  /* 0xffffffff07087810 */ /* 0x000fc80007ffe0ff */
[----:B------:R-:W-:-:S13]  /*54f0*/  ISETP.GE.U32.AND P0, PT, R8, 0xfe, PT ;  /* 0x000000fe0800780c */ /* 0x000fda0003f06070 */
[----:B------:R-:W-:Y:S05]  /*5500*/  @!P0 BRA `(.L_x_87) ;  /* 0x0000000000808947 */ /* 0x000fea0003800000 */
[----:B------:R-:W-:-:S13]  /*5510*/  ISETP.GT.AND P0, PT, R7, 0xfe, PT ;  /* 0x000000fe0700780c */ /* 0x000fda0003f04270 */
[----:B------:R-:W-:Y:S05]  /*5520*/  @P0 BRA `(.L_x_88) ;  /* 0x00000000006c0947 */ /* 0x000fea0003800000 */
[----:B------:R-:W-:-:S13]  /*5530*/  ISETP.GE.AND P0, PT, R7, 0x1, PT ;  /* 0x000000010700780c */ /* 0x000fda0003f06270 */
[----:B------:R-:W-:Y:S05]  /*5540*/  @P0 BRA `(.L_x_89) ;  /* 0x0000000000740947 */ /* 0x000fea0003800000 */
[----:B------:R-:W-:Y:S02]  /*5550*/  ISETP.GE.AND P0, PT, R7, -0x18, PT ;  /* 0xffffffe80700780c */ /* 0x000fe40003f06270 */
[----:B------:R-:W-:-:S11]  /*5560*/  LOP3.LUT R0, R0, 0x80000000, RZ, 0xc0, !PT ;  /* 0x8000000000007812 */ /* 0x000fd600078ec0ff */
[----:B------:R-:W-:Y:S05]  /*5570*/  @!P0 BRA `(.L_x_89) ;  /* 0x0000000000688947 */ /* 0x000fea0003800000 */
[CCC-:B------:R-:W-:Y:S01]  /*5580*/  FFMA.RZ R13, R11.reuse, R3.reuse, R46.reuse ;  /* 0x000000030b0d7223 */ /* 0x1c0fe2000000c02e */
[CCC-:B------:R-:W-:Y:S01]  /*5590*/  FFMA.RP R8, R11.reuse, R3.reuse, R46.reuse ;  /* 0x000000030b087223 */ /* 0x1c0fe2000000802e */
[----:B------:R-:W-:Y:S01]  /*55a0*/  FFMA.RM R3, R11, R3, R46 ;  /* 0x000000030b037223 */ /* 0x000fe2000000402e */
[----:B------:R-:W-:Y:S02]  /*55b0*/  IADD3 R11, PT, PT, R7, 0x20, RZ ;  /* 0x00000020070b7810 */ /* 0x000fe40007ffe0ff */
[----:B------:R-:W-:Y:S02]  /*55c0*/  LOP3.LUT R13, R13, 0x7fffff, RZ, 0xc0, !PT ;  /* 0x007fffff0d0d7812 */ /* 0x000fe400078ec0ff */
[----:B------:R-:W-:Y:S02]  /*55d0*/  ISETP.NE.AND P2, PT, R7, RZ, PT ;  /* 0x000000ff0700720c */ /* 0x000fe40003f45270 */
[----:B------:R-:W-:Y:S02]  /*55e0*/  LOP3.LUT R46, R13, 0x800000, RZ, 0xfc, !PT ;  /* 0x008000000d2e7812 */ /* 0x000fe400078efcff */
[----:B------:R-:W-:-:S02]  /*55f0*/  ISETP.NE.AND P1, PT, R7, RZ, PT ;  /* 0x000000ff0700720c */ /* 0x000fc40003f25270 */
[----:B------:R-:W-:Y:S02]  /*5600*/  IADD3 R7, PT, PT, -R7, RZ, RZ ;  /* 0x000000ff07077210 */ /* 0x000fe40007ffe1ff */
[----:B------:R-:W-:Y:S02]  /*5610*/  SHF.L.U32 R11, R46, R11, RZ ;  /* 0x0000000b2e0b7219 */ /* 0x000fe400000006ff */
[----:B------:R-:W-:Y:S02]  /*5620*/  FSETP.NEU.FTZ.AND P0, PT, R8, R3, PT ;  /* 0x000000030800720b */ /* 0x000fe40003f1d000 */
[----:B------:R-:W-:Y:S02]  /*5630*/  SEL R7, R7, RZ, P2 ;  /* 0x000000ff07077207 */ /* 0x000fe40001000000 */
[----:B------:R-:W-:Y:S02]  /*5640*/  ISETP.NE.AND P1, PT, R11, RZ, P1 ;  /* 0x000000ff0b00720c */ /* 0x000fe40000f25270 */
[----:B------:R-:W-:-:S02]  /*5650*/  SHF.R.U32.HI R46, RZ, R7, R46 ;  /* 0x00000007ff2e7219 */ /* 0x000fc4000001162e */
[----:B------:R-:W-:Y:S02]  /*5660*/  PLOP3.LUT P0, PT, P0, P1, PT, 0xf8, 0x8f ;  /* 0x00000000008f781c */ /* 0x000fe40000703f70 */
[----:B------:R-:W-:Y:S02]  /*5670*/  SHF.R.U32.HI R3, RZ, 0x1, R46 ;  /* 0x00000001ff037819 */ /* 0x000fe4000001162e */
[----:B------:R-:W-:-:S04]  /*5680*/  SEL R8, RZ, 0x1, !P0 ;  /* 0x00000001ff087807 */ /* 0x000fc80004000000 */
[----:B------:R-:W-:-:S04]  /*5690*/  LOP3.LUT R7, R8, 0x1, R3, 0xf8, !PT ;  /* 0x0000000108077812 */ /* 0x000fc800078ef803 */
[----:B------:R-:W-:-:S04]  /*56a0*/  LOP3.LUT R46, R7, R46, RZ, 0xc0, !PT ;  /* 0x0000002e072e7212 */ /* 0x000fc800078ec0ff */
[----:B------:R-:W-:-:S04]  /*56b0*/  IADD3 R3, PT, PT, R3, R46, RZ ;  /* 0x0000002e03037210 */ /* 0x000fc80007ffe0ff */
[----:B------:R-:W-:Y:S01]  /*56c0*/  LOP3.LUT R0, R3, R0, RZ, 0xfc, !PT ;  /* 0x0000000003007212 */ /* 0x000fe200078efcff */
[----:B------:R-:W-:Y:S06]  /*56d0*/  BRA `(.L_x_89) ;  /* 0x0000000000107947 */ /* 0x000fec0003800000 */
.L_x_88:
[----:B------:R-:W-:-:S04]  /*56e0*/  LOP3.LUT R0, R0, 0x80000000, RZ, 0xc0, !PT ;  /* 0x8000000000007812 */ /* 0x000fc800078ec0ff */
[----:B------:R-:W-:Y:S01]  /*56f0*/  LOP3.LUT R0, R0, 0x7f800000, RZ, 0xfc, !PT ;  /* 0x7f80000000007812 */ /* 0x000fe200078efcff */
[----:B------:R-:W-:Y:S06]  /*5700*/  BRA `(.L_x_89) ;  /* 0x0000000000047947 */ /* 0x000fec0003800000 */
.L_x_87:
[----:B------:R-:W-:-:S07]  /*5710*/  LEA R0, R13, R0, 0x17 ;  /* 0x000000000d007211 */ /* 0x000fce00078eb8ff */
.L_x_89:
[----:B------:R-:W-:Y:S05]  /*5720*/  BSYNC.RECONVERGENT B1 ;  /* 0x0000000000017941 */ /* 0x000fea0003800200 */
.L_x_86:
[----:B------:R-:W-:Y:S05]  /*5730*/  BRA `(.L_x_90) ;  /* 0x0000000000207947 */ /* 0x000fea0003800000 */
.L_x_85:
[----:B------:R-:W-:-:S04]  /*5740*/  LOP3.LUT R0, R0, 0x80000000, R13, 0x48, !PT ;  /* 0x8000000000007812 */ /* 0x000fc800078e480d */
[----:B------:R-:W-:Y:S01]  /*5750*/  LOP3.LUT R0, R0, 0x7f800000, RZ, 0xfc, !PT ;  /* 0x7f80000000007812 */ /* 0x000fe200078efcff */
[----:B------:R-:W-:Y:S06]  /*5760*/  BRA `(.L_x_90) ;  /* 0x0000000000147947 */ /* 0x000fec0003800000 */
.L_x_84:
[----:B------:R-:W-:Y:S01]  /*5770*/  LOP3.LUT R0, R0, 0x80000000, R13, 0x48, !PT ;  /* 0x8000000000007812 */ /* 0x000fe200078e480d */
[----:B------:R-:W-:Y:S06]  /*5780*/  BRA `(.L_x_90) ;  /* 0x00000000000c7947 */ /* 0x000fec0003800000 */
.L_x_83:
[----:B------:R-:W0:Y:S01]  /*5790*/  MUFU.RSQ R0, -QNAN ;  /* 0xffc0000000007908 */ /* 0x000e220000001400 */
[----:B------:R-:W-:Y:S05]  /*57a0*/  BRA `(.L_x_90) ;  /* 0x0000000000047947 */ /* 0x000fea0003800000 */
.L_x_82:
[----:B------:R-:W-:-:S07]  /*57b0*/  FADD.FTZ R0, R3, R0 ;  /* 0x0000000003007221 */ /* 0x000fce0000010000 */
.L_x_90:
[----:B------:R-:W-:Y:S05]  /*57c0*/  BSYNC.RECONVERGENT B0 ;  /* 0x0000000000007941 */ /* 0x000fea0003800200 */
.L_x_80:
[----:B------:R-:W-:-:S04]  /*57d0*/  HFMA2 R7, -RZ, RZ, 0, 0 ;  /* 0x00000000ff077431 */ /* 0x000fc800000001ff */
[----:B0-----:R-:W-:Y:S05]  /*57e0*/  RET.REL.NODEC R6 `(_Z14neurons_kernelPfS_S_S_S_S_S_S_S_S_S_S_S_PKfS1_S1_S_S_PKdS3_S3_PbPKtPtissbbjid) ;  /* 0xffffffa806047950 */ /* 0x001fea0003c3ffff */
.L_x_91:
        /* <DEDUP_REMOVED lines=9> */
.L_x_93:


//--------------------- .nv.global.init           --------------------------
	.section	.nv.global.init,"aw",@progbits
	.align	4
.nv.global.init:
	.type		mrg32k3aM1SubSeq,@object
	.size		mrg32k3aM1SubSeq,(mrg32k3aM2SubSeq - mrg32k3aM1SubSeq)
mrg32k3aM1SubSeq:
        /*0000*/ 	.byte	0x0b, 0xcc, 0xee, 0x04, 0x73, 0x29, 0x8b, 0x6f, 0xf6, 0x53, 0x03, 0xf6, 0x23, 0xf6, 0xea, 0xda
        /* <DEDUP_REMOVED lines=125> */
	.type		mrg32k3aM2SubSeq,@object
	.size		mrg32k3aM2SubSeq,(mrg32k3aM1 - mrg32k3aM2SubSeq)
mrg32k3aM2SubSeq:
        /* <DEDUP_REMOVED lines=126> */
	.type		mrg32k3aM1,@object
	.size		mrg32k3aM1,(mrg32k3aM1Seq - mrg32k3aM1)
mrg32k3aM1:
        /* <DEDUP_REMOVED lines=144> */
	.type		mrg32k3aM1Seq,@object
	.size		mrg32k3aM1Seq,(mrg32k3aM2 - mrg32k3aM1Seq)
mrg32k3aM1Seq:
        /* <DEDUP_REMOVED lines=144> */
	.type		mrg32k3aM2,@object
	.size		mrg32k3aM2,(mrg32k3aM2Seq - mrg32k3aM2)
mrg32k3aM2:
        /* <DEDUP_REMOVED lines=144> */
	.type		mrg32k3aM2Seq,@object
	.size		mrg32k3aM2Seq,(precalc_xorwow_matrix - mrg32k3aM2Seq)
mrg32k3aM2Seq:
        /* <DEDUP_REMOVED lines=144> */
	.type		precalc_xorwow_matrix,@object
	.size		precalc_xorwow_matrix,(precalc_xorwow_offset_matrix - precalc_xorwow_matrix)
precalc_xorwow_matrix:
        /* <DEDUP_REMOVED lines=6400> */
	.type		precalc_xorwow_offset_matrix,@object
	.size		precalc_xorwow_offset_matrix,(.L_1 - precalc_xorwow_offset_matrix)
precalc_xorwow_offset_matrix:
        /* <DEDUP_REMOVED lines=6400> */
.L_1:


//--------------------- .nv.shared.reserved.0     --------------------------
	.section	.nv.shared.reserved.0,"aw",@nobits
	.weak		__nv_reservedSMEM_offset_0_alias
	.size		__nv_reservedSMEM_offset_0_alias, 0, 64
	.other		__nv_reservedSMEM_offset_0_alias,@"STO_CUDA_RESERVED_SHARED STV_DEFAULT"
__nv_reservedSMEM_offset_0_alias:
	.zero		0
	.zero		64


//--------------------- .nv.constant0._Z15synapses_kernelPKbPfS1_PKiS3_S3_PiPKfi --------------------------
	.section	.nv.constant0._Z15synapses_kernelPKbPfS1_PKiS3_S3_PiPKfi,"a",@progbits
	.sectionflags	@""
	.align	4
.nv.constant0._Z15synapses_kernelPKbPfS1_PKiS3_S3_PiPKfi:
	.zero		964


//--------------------- .nv.constant0._Z14neurons_kernelPfS_S_S_S_S_S_S_S_S_S_S_S_PKfS1_S1_S_S_PKdS3_S3_PbPKtPtissbbjid --------------------------
	.section	.nv.constant0._Z14neurons_kernelPfS_S_S_S_S_S_S_S_S_S_S_S_PKfS1_S1_S_S_PKdS3_S3_PbPKtPtissbbjid,"a",@progbits
	.sectionflags	@""
	.align	4
.nv.constant0._Z14neurons_kernelPfS_S_S_S_S_S_S_S_S_S_S_S_PKfS1_S1_S_S_PKdS3_S3_PbPKtPtissbbjid:
	.zero		1120


//--------------------- SYMBOLS --------------------------

	.type		.nv.reservedSmem.offset0,@object
	.size		.nv.reservedSmem.offset0,0x4
